# CuTe-DSL kernel — source=fa4 family=fa4_fwd_sm90
# config = {"dtype": "Float16", "causal": false, "head_dim": 64, "mma_pv_is_rs": true}


// ===== COMPILED SASS (sm_90) =====

	.headerflags	@"EF_CUDA_TEXMODE_UNIFIED EF_CUDA_64BIT_ADDRESS EF_CUDA_ACCELERATORS EF_CUDA_SM90 EF_CUDA_VIRTUAL_SM(EF_CUDA_SM90)"
	.elftype	@"ET_EXEC"


//--------------------- .nv.info                  --------------------------
	.section	.nv.info,"",@"SHT_CUDA_INFO"
	.align	4


	//----- nvinfo : EIATTR_REGCOUNT
	.align		4
        /*0000*/ 	.byte	0x04, 0x2f
        /*0002*/ 	.short	(.L_1 - .L_0)
	.align		4
.L_0:
        /*0004*/ 	.word	index@(kernel_cutlass_kernel_flash_attncuteflash_fwd_sm90FlashAttentionForwardSm90_object_at__tensor0000o1641211101213_tensor0000o6411101213_tensor0000o6411101213_tensor0000o1641211101213_tensor_0)
        /*0008*/ 	.word	0x000000a8


	//----- nvinfo : EIATTR_FRAME_SIZE
	.align		4
.L_1:
        /*000c*/ 	.byte	0x04, 0x11
        /*000e*/ 	.short	(.L_3 - .L_2)
	.align		4
.L_2:
        /*0010*/ 	.word	index@(kernel_cutlass_kernel_flash_attncuteflash_fwd_sm90FlashAttentionForwardSm90_object_at__tensor0000o1641211101213_tensor0000o6411101213_tensor0000o6411101213_tensor0000o1641211101213_tensor_0)
        /*0014*/ 	.word	0x00000000


	//----- nvinfo : EIATTR_MIN_STACK_SIZE
	.align		4
.L_3:
        /*0018*/ 	.byte	0x04, 0x12
        /*001a*/ 	.short	(.L_5 - .L_4)
	.align		4
.L_4:
        /*001c*/ 	.word	index@(kernel_cutlass_kernel_flash_attncuteflash_fwd_sm90FlashAttentionForwardSm90_object_at__tensor0000o1641211101213_tensor0000o6411101213_tensor0000o6411101213_tensor0000o1641211101213_tensor_0)
        /*0020*/ 	.word	0x00000000
.L_5:


//--------------------- .nv.info.kernel_cutlass_kernel_flash_attncuteflash_fwd_sm90FlashAttentionForwardSm90_object_at__tensor0000o1641211101213_tensor0000o6411101213_tensor0000o6411101213_tensor0000o1641211101213_tensor_0 --------------------------
	.section	.nv.info.kernel_cutlass_kernel_flash_attncuteflash_fwd_sm90FlashAttentionForwardSm90_object_at__tensor0000o1641211101213_tensor0000o6411101213_tensor0000o6411101213_tensor0000o1641211101213_tensor_0,"",@"SHT_CUDA_INFO"
	.sectionflags	@""
	.align	4


	//----- nvinfo : EIATTR_CUDA_API_VERSION
	.align		4
        /*0000*/ 	.byte	0x04, 0x37
        /*0002*/ 	.short	(.L_7 - .L_6)
.L_6:
        /*0004*/ 	.word	0x00000081


	//----- nvinfo : EIATTR_KPARAM_INFO
	.align		4
.L_7:
        /*0008*/ 	.byte	0x04, 0x17
        /*000a*/ 	.short	(.L_9 - .L_8)
.L_8:
        /*000c*/ 	.word	0x00000000
        /*0010*/ 	.short	0x000f
        /*0012*/ 	.short	0x0284
        /*0014*/ 	.byte	0x00, 0xf0, 0x31, 0x00


	//----- nvinfo : EIATTR_KPARAM_INFO
	.align		4
.L_9:
        /*0018*/ 	.byte	0x04, 0x17
        /*001a*/ 	.short	(.L_11 - .L_10)
.L_10:
        /*001c*/ 	.word	0x00000000
        /*0020*/ 	.short	0x000e
        /*0022*/ 	.short	0x0280
        /*0024*/ 	.byte	0x00, 0xf0, 0x11, 0x00


	//----- nvinfo : EIATTR_KPARAM_INFO
	.align		4
.L_11:
        /*0028*/ 	.byte	0x04, 0x17
        /*002a*/ 	.short	(.L_13 - .L_12)
.L_12:
        /*002c*/ 	.word	0x00000000
        /*0030*/ 	.short	0x000d
        /*0032*/ 	.short	0x027c
        /*0034*/ 	.byte	0x00, 0xf0, 0x11, 0x00


	//----- nvinfo : EIATTR_KPARAM_INFO
	.align		4
.L_13:
        /*0038*/ 	.byte	0x04, 0x17
        /*003a*/ 	.short	(.L_15 - .L_14)
.L_14:
        /*003c*/ 	.word	0x00000000
        /*0040*/ 	.short	0x000c
        /*0042*/ 	.short	0x0278
        /*0044*/ 	.byte	0x00, 0xf0, 0x11, 0x00


	//----- nvinfo : EIATTR_KPARAM_INFO
	.align		4
.L_15:
        /*0048*/ 	.byte	0x04, 0x17
        /*004a*/ 	.short	(.L_17 - .L_16)
.L_16:
        /*004c*/ 	.word	0x00000000
        /*0050*/ 	.short	0x000b
        /*0052*/ 	.short	0x0275
        /*0054*/ 	.byte	0x00, 0xf0, 0x05, 0x00


	//----- nvinfo : EIATTR_KPARAM_INFO
	.align		4
.L_17:
        /*0058*/ 	.byte	0x04, 0x17
        /*005a*/ 	.short	(.L_19 - .L_18)
.L_18:
        /*005c*/ 	.word	0x00000000
        /*0060*/ 	.short	0x000a
        /*0062*/ 	.short	0x0274
        /*0064*/ 	.byte	0x00, 0xf0, 0x05, 0x00


	//----- nvinfo : EIATTR_KPARAM_INFO
	.align		4
.L_19:
        /*0068*/ 	.byte	0x04, 0x17
        /*006a*/ 	.short	(.L_21 - .L_20)
.L_20:
        /*006c*/ 	.word	0x00000000
        /*0070*/ 	.short	0x0009
        /*0072*/ 	.short	0x0270
        /*0074*/ 	.byte	0x00, 0xf0, 0x11, 0x00


	//----- nvinfo : EIATTR_KPARAM_INFO
	.align		4
.L_21:
        /*0078*/ 	.byte	0x04, 0x17
        /*007a*/ 	.short	(.L_23 - .L_22)
.L_22:
        /*007c*/ 	.word	0x00000000
        /*0080*/ 	.short	0x0008
        /*0082*/ 	.short	0x01f0
        /*0084*/ 	.byte	0x00, 0xf0, 0x01, 0x02


	//----- nvinfo : EIATTR_KPARAM_INFO
	.align		4
.L_23:
        /*0088*/ 	.byte	0x04, 0x17
        /*008a*/ 	.short	(.L_25 - .L_24)
.L_24:
        /*008c*/ 	.word	0x00000000
        /*0090*/ 	.short	0x0007
        /*0092*/ 	.short	0x0170
        /*0094*/ 	.byte	0x00, 0xf0, 0x01, 0x02


	//----- nvinfo : EIATTR_KPARAM_INFO
	.align		4
.L_25:
        /*0098*/ 	.byte	0x04, 0x17
        /*009a*/ 	.short	(.L_27 - .L_26)
.L_26:
        /*009c*/ 	.word	0x00000000
        /*00a0*/ 	.short	0x0006
        /*00a2*/ 	.short	0x00f0
        /*00a4*/ 	.byte	0x00, 0xf0, 0x01, 0x02


	//----- nvinfo : EIATTR_KPARAM_INFO
	.align		4
.L_27:
        /*00a8*/ 	.byte	0x04, 0x17
        /*00aa*/ 	.short	(.L_29 - .L_28)
.L_28:
        /*00ac*/ 	.word	0x00000000
        /*00b0*/ 	.short	0x0005
        /*00b2*/ 	.short	0x0070
        /*00b4*/ 	.byte	0x00, 0xf0, 0x01, 0x02


	//----- nvinfo : EIATTR_KPARAM_INFO
	.align		4
.L_29:
        /*00b8*/ 	.byte	0x04, 0x17
        /*00ba*/ 	.short	(.L_31 - .L_30)
.L_30:
        /*00bc*/ 	.word	0x00000000
        /*00c0*/ 	.short	0x0004
        /*00c2*/ 	.short	0x0030
        /*00c4*/ 	.byte	0x00, 0xf0, 0xc1, 0x00


	//----- nvinfo : EIATTR_KPARAM_INFO
	.align		4
.L_31:
        /*00c8*/ 	.byte	0x04, 0x17
        /*00ca*/ 	.short	(.L_33 - .L_32)
.L_32:
        /*00cc*/ 	.word	0x00000000
        /*00d0*/ 	.short	0x0003
        /*00d2*/ 	.short	0x0024
        /*00d4*/ 	.byte	0x00, 0xf0, 0x31, 0x00


	//----- nvinfo : EIATTR_KPARAM_INFO
	.align		4
.L_33:
        /*00d8*/ 	.byte	0x04, 0x17
        /*00da*/ 	.short	(.L_35 - .L_34)
.L_34:
        /*00dc*/ 	.word	0x00000000
        /*00e0*/ 	.short	0x0002
        /*00e2*/ 	.short	0x0018
        /*00e4*/ 	.byte	0x00, 0xf0, 0x31, 0x00


	//----- nvinfo : EIATTR_KPARAM_INFO
	.align		4
.L_35:
        /*00e8*/ 	.byte	0x04, 0x17
        /*00ea*/ 	.short	(.L_37 - .L_36)
.L_36:
        /*00ec*/ 	.word	0x00000000
        /*00f0*/ 	.short	0x0001
        /*00f2*/ 	.short	0x000c
        /*00f4*/ 	.byte	0x00, 0xf0, 0x31, 0x00


	//----- nvinfo : EIATTR_KPARAM_INFO
	.align		4
.L_37:
        /*00f8*/ 	.byte	0x04, 0x17
        /*00fa*/ 	.short	(.L_39 - .L_38)
.L_38:
        /*00fc*/ 	.word	0x00000000
        /*0100*/ 	.short	0x0000
        /*0102*/ 	.short	0x0000
        /*0104*/ 	.byte	0x00, 0xf0, 0x31, 0x00


	//----- nvinfo : EIATTR_SPARSE_MMA_MASK
	.align		4
.L_39:
        /*0108*/ 	.byte	0x03, 0x50
        /*010a*/ 	.short	0x0000


	//----- nvinfo : EIATTR_MAXREG_COUNT
	.align		4
        /*010c*/ 	.byte	0x03, 0x1b
        /*010e*/ 	.short	0x00a8


	//----- nvinfo : EIATTR_COOP_GROUP_MASK_REGIDS
	.align		4
        /*0110*/ 	.byte	0x04, 0x29
        /*0112*/ 	.short	(.L_41 - .L_40)


	//   ....[0]....
.L_40:
        /*0114*/ 	.word	0xffffffff


	//   ....[1]....
        /*0118*/ 	.word	0xffffffff


	//   ....[2]....
        /*011c*/ 	.word	0xffffffff


	//   ....[3]....
        /*0120*/ 	.word	0xffffffff


	//   ....[4]....
        /*0124*/ 	.word	0xffffffff


	//   ....[5]....
        /*0128*/ 	.word	0xffffffff


	//   ....[6]....
        /*012c*/ 	.word	0xffffffff


	//   ....[7]....
        /*0130*/ 	.word	0xffffffff


	//   ....[8]....
        /*0134*/ 	.word	0xffffffff


	//   ....[9]....
        /*0138*/ 	.word	0xffffffff


	//   ....[10]....
        /*013c*/ 	.word	0xffffffff


	//   ....[11]....
        /*0140*/ 	.word	0xffffffff


	//   ....[12]....
        /*0144*/ 	.word	0xffffffff


	//   ....[13]....
        /*0148*/ 	.word	0xffffffff


	//   ....[14]....
        /*014c*/ 	.word	0xffffffff


	//   ....[15]....
        /*0150*/ 	.word	0xffffffff


	//   ....[16]....
        /*0154*/ 	.word	0xffffffff


	//----- nvinfo : EIATTR_COOP_GROUP_INSTR_OFFSETS
	.align		4
.L_41:
        /*0158*/ 	.byte	0x04, 0x28
        /*015a*/ 	.short	(.L_43 - .L_42)


	//   ....[0]....
.L_42:
        /*015c*/ 	.word	0x00000c40


	//   ....[1]....
        /*0160*/ 	.word	0x000018a0


	//   ....[2]....
        /*0164*/ 	.word	0x000019a0


	//   ....[3]....
        /*0168*/ 	.word	0x00001d70


	//   ....[4]....
        /*016c*/ 	.word	0x00001e20


	//   ....[5]....
        /*0170*/ 	.word	0x00003710


	//   ....[6]....
        /*0174*/ 	.word	0x00003720


	//   ....[7]....
        /*0178*/ 	.word	0x00003750


	//   ....[8]....
        /*017c*/ 	.word	0x00003760


	//   ....[9]....
        /*0180*/ 	.word	0x00004990


	//   ....[10]....
        /*0184*/ 	.word	0x000049c0


	//   ....[11]....
        /*0188*/ 	.word	0x00004a20


	//   ....[12]....
        /*018c*/ 	.word	0x00004a30


	//   ....[13]....
        /*0190*/ 	.word	0x00004ba0


	//   ....[14]....
        /*0194*/ 	.word	0x00004bc0


	//   ....[15]....
        /*0198*/ 	.word	0x00004bd0


	//   ....[16]....
        /*019c*/ 	.word	0x00004d70


	//----- nvinfo : EIATTR_REG_RECONFIG
	.align		4
.L_43:
        /*01a0*/ 	.byte	0x01, 0x54
	.zero		2


	//----- nvinfo : EIATTR_MBARRIER_INSTR_OFFSETS
	.align		4
        /*01a4*/ 	.byte	0x04, 0x39
        /*01a6*/ 	.short	(.L_45 - .L_44)


	//   ....[0]....
.L_44:
        /*01a8*/ 	.word	0x000001e0
        /*01ac*/ 	.word	0x000000ff
        /*01b0*/ 	.word	0x00000000
        /*01b4*/ 	.short	0x0100
        /*01b6*/ 	.byte	0x08
	.zero		1


	//   ....[1]....
        /*01b8*/ 	.word	0x000001f0
        /*01bc*/ 	.word	0x000000ff
        /*01c0*/ 	.word	0x00000008
        /*01c4*/ 	.short	0x0100
        /*01c6*/ 	.byte	0x08
	.zero		1


	//   ....[2]....
        /*01c8*/ 	.word	0x000002e0
        /*01cc*/ 	.word	0x000000ff
        /*01d0*/ 	.word	0x00000010
        /*01d4*/ 	.short	0x0100
        /*01d6*/ 	.byte	0x08
	.zero		1


	//   ....[3]....
        /*01d8*/ 	.word	0x000002f0
        /*01dc*/ 	.word	0x000000ff
        /*01e0*/ 	.word	0x00000018
        /*01e4*/ 	.short	0x0100
        /*01e6*/ 	.byte	0x08
	.zero		1


	//   ....[4]....
        /*01e8*/ 	.word	0x00000300
        /*01ec*/ 	.word	0x000000ff
        /*01f0*/ 	.word	0x00000020
        /*01f4*/ 	.short	0x0100
        /*01f6*/ 	.byte	0x08
	.zero		1


	//   ....[5]....
        /*01f8*/ 	.word	0x00000310
        /*01fc*/ 	.word	0x000000ff
        /*0200*/ 	.word	0x00000028
        /*0204*/ 	.short	0x0100
        /*0206*/ 	.byte	0x08
	.zero		1


	//   ....[6]....
        /*0208*/ 	.word	0x00000490
        /*020c*/ 	.word	0x000000ff
        /*0210*/ 	.word	0x00000018
        /*0214*/ 	.short	0x010a
        /*0216*/ 	.byte	0x19
	.zero		1


	//   ....[7]....
        /*0218*/ 	.word	0x000005c0
        /*021c*/ 	.word	0x000000ff
        /*0220*/ 	.word	0x00000008
        /*0224*/ 	.short	0x010a
        /*0226*/ 	.byte	0x19
	.zero		1


	//   ....[8]....
        /*0228*/ 	.word	0x00000750
        /*022c*/ 	.word	0x000000ff
        /*0230*/ 	.word	0x00000018
        /*0234*/ 	.short	0x010a
        /*0236*/ 	.byte	0x19
	.zero		1


	//   ....[9]....
        /*0238*/ 	.word	0x00000840
        /*023c*/ 	.word	0x000000ff
        /*0240*/ 	.word	0x00000028
        /*0244*/ 	.short	0x010a
        /*0246*/ 	.byte	0x19
	.zero		1


	//   ....[10]....
        /*0248*/ 	.word	0x00000950
        /*024c*/ 	.word	0x000000ff
        /*0250*/ 	.word	0x00000028
        /*0254*/ 	.short	0x010a
        /*0256*/ 	.byte	0x19
	.zero		1


	//   ....[11]....
        /*0258*/ 	.word	0x00000a40
        /*025c*/ 	.word	0x000000ff
        /*0260*/ 	.word	0x00000028
        /*0264*/ 	.short	0x010a
        /*0266*/ 	.byte	0x19
	.zero		1


	//   ....[12]....
        /*0268*/ 	.word	0x00000c60
        /*026c*/ 	.word	0x000000ff
        /*0270*/ 	.word	0x00000000
        /*0274*/ 	.short	0x010a
        /*0276*/ 	.byte	0x08
	.zero		1


	//   ....[13]....
        /*0278*/ 	.word	0x00000cb0
        /*027c*/ 	.word	0x000000ff
        /*0280*/ 	.word	0x00000010
        /*0284*/ 	.short	0x010a
        /*0286*/ 	.byte	0x08
	.zero		1


	//   ....[14]....
        /*0288*/ 	.word	0x00000da0
        /*028c*/ 	.word	0x000000ff
        /*0290*/ 	.word	0x00000010
        /*0294*/ 	.short	0x010a
        /*0296*/ 	.byte	0x08
	.zero		1


	//   ....[15]....
        /*0298*/ 	.word	0x00002990
        /*029c*/ 	.word	0x000000ff
        /*02a0*/ 	.word	0x00000018
        /*02a4*/ 	.short	0x0101
        /*02a6*/ 	.byte	0x08
	.zero		1


	//   ....[16]....
        /*02a8*/ 	.word	0x00003130
        /*02ac*/ 	.word	0x000000ff
        /*02b0*/ 	.word	0x00000010
        /*02b4*/ 	.short	0x010a
        /*02b6*/ 	.byte	0x08
	.zero		1


	//   ....[17]....
        /*02b8*/ 	.word	0x00003160
        /*02bc*/ 	.word	0x000000ff
        /*02c0*/ 	.word	0x00000010
        /*02c4*/ 	.short	0x010a
        /*02c6*/ 	.byte	0x08
	.zero		1


	//   ....[18]....
        /*02c8*/ 	.word	0x000031f0
        /*02cc*/ 	.word	0x000000ff
        /*02d0*/ 	.word	0x00000020
        /*02d4*/ 	.short	0x010a
        /*02d6*/ 	.byte	0x08
	.zero		1


	//   ....[19]....
        /*02d8*/ 	.word	0x00003210
        /*02dc*/ 	.word	0x000000ff
        /*02e0*/ 	.word	0x00000020
        /*02e4*/ 	.short	0x010a
        /*02e6*/ 	.byte	0x08
	.zero		1


	//   ....[20]....
        /*02e8*/ 	.word	0x00003930
        /*02ec*/ 	.word	0x000000ff
        /*02f0*/ 	.word	0x00000018
        /*02f4*/ 	.short	0x0101
        /*02f6*/ 	.byte	0x08
	.zero		1


	//   ....[21]....
        /*02f8*/ 	.word	0x00003db0
        /*02fc*/ 	.word	0x000000ff
        /*0300*/ 	.word	0x00000028
        /*0304*/ 	.short	0x0101
        /*0306*/ 	.byte	0x08
	.zero		1


	//   ....[22]....
        /*0308*/ 	.word	0x00004930
        /*030c*/ 	.word	0x000000ff
        /*0310*/ 	.word	0x00000008
        /*0314*/ 	.short	0x0101
        /*0316*/ 	.byte	0x08
	.zero		1


	//   ....[23]....
        /*0318*/ 	.word	0x00004940
        /*031c*/ 	.word	0x000000ff
        /*0320*/ 	.word	0x00000020
        /*0324*/ 	.short	0x010a
        /*0326*/ 	.byte	0x08
	.zero		1


	//   ....[24]....
        /*0328*/ 	.word	0x00004960
        /*032c*/ 	.word	0x000000ff
        /*0330*/ 	.word	0x00000020
        /*0334*/ 	.short	0x010a
        /*0336*/ 	.byte	0x08
	.zero		1


	//   ....[25]....
        /*0338*/ 	.word	0x00004c50
        /*033c*/ 	.word	0x000000ff
        /*0340*/ 	.word	0x00000028
        /*0344*/ 	.short	0x0101
        /*0346*/ 	.byte	0x08
	.zero		1


	//   ....[26]....
        /*0348*/ 	.word	0x00005100
        /*034c*/ 	.word	0x00000005
        /*0350*/ 	.word	0x00000018
        /*0354*/ 	.short	0x010a
        /*0356*/ 	.byte	0x3f
	.zero		1


	//   ....[27]....
        /*0358*/ 	.word	0x00005180
        /*035c*/ 	.word	0x00000005
        /*0360*/ 	.word	0x00000008
        /*0364*/ 	.short	0x010a
        /*0366*/ 	.byte	0x3f
	.zero		1


	//   ....[28]....
        /*0368*/ 	.word	0x00005200
        /*036c*/ 	.word	0x00000007
        /*0370*/ 	.word	0x00000018
        /*0374*/ 	.short	0x010a
        /*0376*/ 	.byte	0x3f
	.zero		1


	//   ....[29]....
        /*0378*/ 	.word	0x00005270
        /*037c*/ 	.word	0x00000005
        /*0380*/ 	.word	0x00000028
        /*0384*/ 	.short	0x010a
        /*0386*/ 	.byte	0x3f
	.zero		1


	//   ....[30]....
        /*0388*/ 	.word	0x000052e0
        /*038c*/ 	.word	0x00000005
        /*0390*/ 	.word	0x00000028
        /*0394*/ 	.short	0x010a
        /*0396*/ 	.byte	0x3f
	.zero		1


	//   ....[31]....
        /*0398*/ 	.word	0x00005350
        /*039c*/ 	.word	0x00000005
        /*03a0*/ 	.word	0x00000028
        /*03a4*/ 	.short	0x010a
        /*03a6*/ 	.byte	0x3f
	.zero		1


	//   ....[32]....
        /*03a8*/ 	.word	0x000053b0
        /*03ac*/ 	.word	0x00000004
        /*03b0*/ 	.word	0x00000000
        /*03b4*/ 	.short	0x010a
        /*03b6*/ 	.byte	0x3f
	.zero		1


	//   ....[33]....
        /*03b8*/ 	.word	0x00005410
        /*03bc*/ 	.word	0x00000004
        /*03c0*/ 	.word	0x00000010
        /*03c4*/ 	.short	0x010a
        /*03c6*/ 	.byte	0x3f
	.zero		1


	//   ....[34]....
        /*03c8*/ 	.word	0x00005480
        /*03cc*/ 	.word	0x00000003
        /*03d0*/ 	.word	0x00000010
        /*03d4*/ 	.short	0x010a
        /*03d6*/ 	.byte	0x3f
	.zero		1


	//   ....[35]....
        /*03d8*/ 	.word	0x000054f0
        /*03dc*/ 	.word	0x00000003
        /*03e0*/ 	.word	0x00000020
        /*03e4*/ 	.short	0x010a
        /*03e6*/ 	.byte	0x3f
	.zero		1


	//   ....[36]....
        /*03e8*/ 	.word	0x00005560
        /*03ec*/ 	.word	0x00000013
        /*03f0*/ 	.word	0x00000020
        /*03f4*/ 	.short	0x010a
        /*03f6*/ 	.byte	0x3f
	.zero		1


	//----- nvinfo : EIATTR_NUM_MBARRIERS
	.align		4
.L_45:
        /*03f8*/ 	.byte	0x03, 0x38
        /*03fa*/ 	.short	0x0006


	//----- nvinfo : EIATTR_EXIT_INSTR_OFFSETS
	.align		4
        /*03fc*/ 	.byte	0x04, 0x1c
        /*03fe*/ 	.short	(.L_47 - .L_46)


	//   ....[0]....
.L_46:
        /*0400*/ 	.word	0x000003b0


	//   ....[1]....
        /*0404*/ 	.word	0x00000a70


	//   ....[2]....
        /*0408*/ 	.word	0x00000aa0


	//   ....[3]....
        /*040c*/ 	.word	0x00005020


	//   ....[4]....
        /*0410*/ 	.word	0x000050c0


	//----- nvinfo : EIATTR_REQNTID
	.align		4
.L_47:
        /*0414*/ 	.byte	0x04, 0x10
        /*0416*/ 	.short	(.L_49 - .L_48)
.L_48:
        /*0418*/ 	.word	0x00000180
        /*041c*/ 	.word	0x00000001
        /*0420*/ 	.word	0x00000001


	//----- nvinfo : EIATTR_CBANK_PARAM_SIZE
	.align		4
.L_49:
        /*0424*/ 	.byte	0x03, 0x19
        /*0426*/ 	.short	0x0290


	//----- nvinfo : EIATTR_PARAM_CBANK
	.align		4
        /*0428*/ 	.byte	0x04, 0x0a
        /*042a*/ 	.short	(.L_51 - .L_50)
	.align		4
.L_50:
        /*042c*/ 	.word	index@(.nv.constant0.kernel_cutlass_kernel_flash_attncuteflash_fwd_sm90FlashAttentionForwardSm90_object_at__tensor0000o1641211101213_tensor0000o6411101213_tensor0000o6411101213_tensor0000o1641211101213_tensor_0)
        /*0430*/ 	.short	0x0210
        /*0432*/ 	.short	0x0290


	//----- nvinfo : EIATTR_SW_WAR
	.align		4
.L_51:
        /*0434*/ 	.byte	0x04, 0x36
        /*0436*/ 	.short	(.L_53 - .L_52)
.L_52:
        /*0438*/ 	.word	0x00000008
.L_53:


//--------------------- .nv.callgraph             --------------------------
	.section	.nv.callgraph,"",@"SHT_CUDA_CALLGRAPH"
	.align	4
	.sectionentsize	8
	.align		4
        /*0000*/ 	.word	0x00000000
	.align		4
        /*0004*/ 	.word	0xffffffff
	.align		4
        /*0008*/ 	.word	0x00000000
	.align		4
        /*000c*/ 	.word	0xfffffffe
	.align		4
        /*0010*/ 	.word	0x00000000
	.align		4
        /*0014*/ 	.word	0xfffffffd
	.align		4
        /*0018*/ 	.word	0x00000000
	.align		4
        /*001c*/ 	.word	0xfffffffc


//--------------------- .text.kernel_cutlass_kernel_flash_attncuteflash_fwd_sm90FlashAttentionForwardSm90_object_at__tensor0000o1641211101213_tensor0000o6411101213_tensor0000o6411101213_tensor0000o1641211101213_tensor_0 --------------------------
	.section	.text.kernel_cutlass_kernel_flash_attncuteflash_fwd_sm90FlashAttentionForwardSm90_object_at__tensor0000o1641211101213_tensor0000o6411101213_tensor0000o6411101213_tensor0000o1641211101213_tensor_0,"ax",@progbits
	.sectionflags	@"SHF_BARRIERS=16"
	.align	128
        .global         kernel_cutlass_kernel_flash_attncuteflash_fwd_sm90FlashAttentionForwardSm90_object_at__tensor0000o1641211101213_tensor0000o6411101213_tensor0000o6411101213_tensor0000o1641211101213_tensor_0
        .type           kernel_cutlass_kernel_flash_attncuteflash_fwd_sm90FlashAttentionForwardSm90_object_at__tensor0000o1641211101213_tensor0000o6411101213_tensor0000o6411101213_tensor0000o1641211101213_tensor_0,@function
        .size           kernel_cutlass_kernel_flash_attncuteflash_fwd_sm90FlashAttentionForwardSm90_object_at__tensor0000o1641211101213_tensor0000o6411101213_tensor0000o6411101213_tensor0000o1641211101213_tensor_0,(.L_x_37 - kernel_cutlass_kernel_flash_attncuteflash_fwd_sm90FlashAttentionForwardSm90_object_at__tensor0000o1641211101213_tensor0000o6411101213_tensor0000o6411101213_tensor0000o1641211101213_tensor_0)
        .other          kernel_cutlass_kernel_flash_attncuteflash_fwd_sm90FlashAttentionForwardSm90_object_at__tensor0000o1641211101213_tensor0000o6411101213_tensor0000o6411101213_tensor0000o1641211101213_tensor_0,@"STO_CUDA_ENTRY STV_DEFAULT"
kernel_cutlass_kernel_flash_attncuteflash_fwd_sm90FlashAttentionForwardSm90_object_at__tensor0000o1641211101213_tensor0000o6411101213_tensor0000o6411101213_tensor0000o1641211101213_tensor_0:
.text.kernel_cutlass_kernel_flash_attncuteflash_fwd_sm90FlashAttentionForwardSm90_object_at__tensor0000o1641211101213_tensor0000o6411101213_tensor0000o6411101213_tensor0000o1641211101213_tensor_0:
[----:B------:R-:W1:Y:S01]  /*0000*/  LDC R1, c[0x0][0x28] ;  /* 0x00000a00ff017b82 */ /* 0x000e620000000800 */
[----:B------:R-:W2:Y:S02]  /*0010*/  S2R R8, SR_TID.X ;  /* 0x0000000000087919 */ /* 0x000ea40000002100 */
[----:B--2---:R-:W-:-:S04]  /*0020*/  SHF.R.U32.HI R0, RZ, 0x5, R8 ;  /* 0x00000005ff007819 */ /* 0x004fc80000011608 */
[----:B------:R-:W-:-:S13]  /*0030*/  ISETP.NE.AND P0, PT, R0, RZ, PT ;  /* 0x000000ff0000720c */ /* 0x000fda0003f05270 */
[----:B-1----:R-:W-:Y:S05]  /*0040*/  @P0 BRA `(.L_x_0) ;  /* 0x0000000000700947 */ /* 0x002fea0003800000 */
[----:B------:R-:W1:Y:S01]  /*0050*/  S2UR UR8, SR_CgaCtaId ;  /* 0x00000000000879c3 */ /* 0x000e620000008800 */
[----:B------:R-:W-:Y:S01]  /*0060*/  ULDC.64 UR10, c[0x0][0x198] ;  /* 0x00006600000a7ab9 */ /* 0x000fe20000000a00 */
[----:B------:R-:W-:Y:S01]  /*0070*/  UMOV UR4, 0x400 ;  /* 0x0000040000047882 */ /* 0x000fe20000000000 */
[----:B------:R-:W-:Y:S02]  /*0080*/  UIADD3 UR12, UP0, UR10, 0x70, URZ ;  /* 0x000000700a0c7890 */ /* 0x000fe4000ff1e03f */
[----:B------:R-:W-:Y:S02]  /*0090*/  UIADD3 UR14, UP1, UR10, 0xf0, URZ ;  /* 0x000000f00a0e7890 */ /* 0x000fe4000ff3e03f */
[----:B------:R-:W-:Y:S01]  /*00a0*/  UIADD3 UR16, UP2, UR10, 0x170, URZ ;  /* 0x000001700a107890 */ /* 0x000fe2000ff5e03f */
[----:B------:R-:W-:Y:S01]  /*00b0*/  UMOV UR5, 0x1 ;  /* 0x0000000100057882 */ /* 0x000fe20000000000 */
[----:B------:R-:W-:Y:S01]  /*00c0*/  UIADD3 UR10, UP3, UR10, 0x1f0, URZ ;  /* 0x000001f00a0a7890 */ /* 0x000fe2000ff7e03f */
[----:B------:R-:W-:Y:S01]  /*00d0*/  UMOV UR6, 0x8 ;  /* 0x0000000800067882 */ /* 0x000fe20000000000 */
[----:B------:R-:W-:-:S02]  /*00e0*/  UIADD3.X UR13, URZ, UR11, URZ, UP0, !UPT ;  /* 0x0000000b3f0d7290 */ /* 0x000fc400087fe43f */
[----:B------:R-:W-:-:S04]  /*00f0*/  UIADD3 UR6, -UR6, 0x100000, URZ ;  /* 0x0010000006067890 */ /* 0x000fc8000fffe13f */
[----:B------:R-:W-:Y:S02]  /*0100*/  USHF.L.U32 UR7, UR6, 0xb, URZ ;  /* 0x0000000b06077899 */ /* 0x000fe4000800063f */
[----:B------:R-:W-:Y:S02]  /*0110*/  USHF.L.U32 UR6, UR6, 0x1, URZ ;  /* 0x0000000106067899 */ /* 0x000fe4000800063f */
[----:B------:R-:W-:Y:S02]  /*0120*/  UIADD3.X UR15, URZ, UR11, URZ, UP1, !UPT ;  /* 0x0000000b3f0f7290 */ /* 0x000fe40008ffe43f */
[----:B------:R-:W-:Y:S02]  /*0130*/  UIADD3.X UR17, URZ, UR11, URZ, UP2, !UPT ;  /* 0x0000000b3f117290 */ /* 0x000fe400097fe43f */
[----:B------:R-:W-:Y:S01]  /*0140*/  UIADD3.X UR11, URZ, UR11, URZ, UP3, !UPT ;  /* 0x0000000b3f0b7290 */ /* 0x000fe20009ffe43f */
[----:B------:R2:W-:Y:S01]  /*0150*/  UTMACCTL.PF [UR12] ;  /* 0x000000000c0079b9 */ /* 0x0005e20008040000 */
[----:B-1----:R-:W-:-:S02]  /*0160*/  ULEA UR8, UR8, UR4, 0x18 ;  /* 0x0000000408087291 */ /* 0x002fc4000f8ec03f */
[----:B------:R-:W-:-:S04]  /*0170*/  UIADD3 UR4, -UR5, 0x100000, URZ ;  /* 0x0010000005047890 */ /* 0x000fc8000fffe13f */
[----:B------:R-:W-:Y:S02]  /*0180*/  USHF.L.U32 UR5, UR4, 0xb, URZ ;  /* 0x0000000b04057899 */ /* 0x000fe4000800063f */
[----:B------:R-:W-:Y:S01]  /*0190*/  USHF.L.U32 UR4, UR4, 0x1, URZ ;  /* 0x0000000104047899 */ /* 0x000fe2000800063f */
[----:B------:R2:W-:Y:S01]  /*01a0*/  UTMACCTL.PF [UR14] ;  /* 0x000000000e0079b9 */ /* 0x0005e20008040000 */
[----:B------:R2:W-:Y:S01]  /*01b0*/  UTMACCTL.PF [UR16] ;  /* 0x00000000100079b9 */ /* 0x0005e20008040000 */
[----:B------:R2:W-:Y:S01]  /*01c0*/  UTMACCTL.PF [UR10] ;  /* 0x000000000a0079b9 */ /* 0x0005e20008040000 */
[----:B------:R-:W1:Y:S08]  /*01d0*/  FENCE.VIEW.ASYNC.S ;  /* 0x00000000000073c6 */ /* 0x000e700000000000 */
[----:B-1----:R2:W1:Y:S01]  /*01e0*/  SYNCS.EXCH.64 URZ, [UR8], UR4 ;  /* 0x00000004083f75b2 */ /* 0x0024620008000100 */
[----:B------:R2:W3:Y:S02]  /*01f0*/  SYNCS.EXCH.64 URZ, [UR8+0x8], UR6 ;  /* 0x00000806083f75b2 */ /* 0x0004e40008000100 */
[----:B--2---:R-:W-:Y:S01]  /*0200*/  NOP ;  /* 0x0000000000007918 */ /* 0x004fe20000000000 */
.L_x_0:
[----:B------:R-:W-:Y:S05]  /*0210*/  @P0 BRA `(.L_x_1) ;  /* 0x0000000000440947 */ /* 0x000fea0003800000 */
[----:B------:R-:W2:Y:S01]  /*0220*/  S2UR UR5, SR_CgaCtaId ;  /* 0x00000000000579c3 */ /* 0x000ea20000008800 */
[----:B------:R-:W-:Y:S01]  /*0230*/  UMOV UR4, 0x400 ;  /* 0x0000040000047882 */ /* 0x000fe20000000000 */
[----:B------:R-:W-:Y:S01]  /*0240*/  UMOV UR6, 0x1 ;  /* 0x0000000100067882 */ /* 0x000fe20000000000 */
[----:B------:R-:W-:Y:S01]  /*0250*/  UMOV UR7, 0x8 ;  /* 0x0000000800077882 */ /* 0x000fe20000000000 */
[----:B--2---:R-:W-:Y:S02]  /*0260*/  ULEA UR8, UR5, UR4, 0x18 ;  /* 0x0000000405087291 */ /* 0x004fe4000f8ec03f */
[----:B------:R-:W-:-:S04]  /*0270*/  UIADD3 UR4, -UR6, 0x100000, URZ ;  /* 0x0010000006047890 */ /* 0x000fc8000fffe13f */
[----:B------:R-:W-:Y:S02]  /*0280*/  USHF.L.U32 UR5, UR4, 0xb, URZ ;  /* 0x0000000b04057899 */ /* 0x000fe4000800063f */
[----:B------:R-:W-:Y:S02]  /*0290*/  USHF.L.U32 UR4, UR4, 0x1, URZ ;  /* 0x0000000104047899 */ /* 0x000fe4000800063f */
[----:B------:R-:W-:-:S04]  /*02a0*/  UIADD3 UR6, -UR7, 0x100000, URZ ;  /* 0x0010000007067890 */ /* 0x000fc8000fffe13f */
[----:B------:R-:W-:Y:S02]  /*02b0*/  USHF.L.U32 UR7, UR6, 0xb, URZ ;  /* 0x0000000b06077899 */ /* 0x000fe4000800063f */
[----:B------:R-:W-:Y:S01]  /*02c0*/  USHF.L.U32 UR6, UR6, 0x1, URZ ;  /* 0x0000000106067899 */ /* 0x000fe2000800063f */
[----:B------:R-:W2:Y:S03]  /*02d0*/  FENCE.VIEW.ASYNC.S ;  /* 0x00000000000073c6 */ /* 0x000ea60000000000 */
[----:B--2---:R2:W4:Y:S08]  /*02e0*/  SYNCS.EXCH.64 URZ, [UR8+0x10], UR4 ;  /* 0x00001004083f75b2 */ /* 0x0045300008000100 */
[----:B------:R2:W5:Y:S01]  /*02f0*/  SYNCS.EXCH.64 URZ, [UR8+0x18], UR6 ;  /* 0x00001806083f75b2 */ /* 0x0005620008000100 */
[----:B------:R2:W3:Y:S01]  /*0300*/  SYNCS.EXCH.64 URZ, [UR8+0x20], UR4 ;  /* 0x00002004083f75b2 */ /* 0x0004e20008000100 */
[----:B------:R2:W1:Y:S01]  /*0310*/  SYNCS.EXCH.64 URZ, [UR8+0x28], UR6 ;  /* 0x00002806083f75b2 */ /* 0x0004620008000100 */
[----:B------:R-:W-:Y:S01]  /*0320*/  NOP ;  /* 0x0000000000007918 */ /* 0x000fe20000000000 */
.L_x_1:
[----:B------:R-:W-:Y:S01]  /*0330*/  ISETP.GT.AND P0, PT, R0, 0x3, PT ;  /* 0x000000030000780c */ /* 0x000fe20003f04270 */
[----:B------:R-:W-:Y:S01]  /*0340*/  NOP ;  /* 0x0000000000007918 */ /* 0x000fe20000000000 */
[----:B------:R-:W-:Y:S01]  /*0350*/  LOP3.LUT R2, R8, 0x1f, RZ, 0xc0, !PT ;  /* 0x0000001f08027812 */ /* 0x000fe200078ec0ff */
[----:B-1-345:R-:W-:Y:S10]  /*0360*/  BAR.SYNC.DEFER_BLOCKING 0x0 ;  /* 0x0000000000007b1d */ /* 0x03aff40000010000 */
[----:B------:R-:W-:Y:S05]  /*0370*/  @P0 BRA `(.L_x_2) ;  /* 0x0000000400cc0947 */ /* 0x000fea0003800000 */
[----:B------:R-:W-:-:S08]  /*0380*/  NOP ;  /* 0x0000000000007918 */ /* 0x000fd00000000000 */
[----:B------:R-:W1:-:S00]  /*0390*/  USETMAXREG.DEALLOC.CTAPOOL 0x18 ;  /* 0x00000018000079c8 */ /* 0x000e4000080e0500 */
[----:B-1----:R-:W-:-:S13]  /*03a0*/  LOP3.LUT P0, RZ, R0, 0x3, RZ, 0xc0, !PT ;  /* 0x0000000300ff7812 */ /* 0x002fda000780c0ff */
[----:B--2---:R-:W-:Y:S05]  /*03b0*/  @P0 EXIT ;  /* 0x000000000000094d */ /* 0x004fea0003800000 */
[----:B------:R-:W1:Y:S01]  /*03c0*/  S2UR UR4, SR_CgaCtaId ;  /* 0x00000000000479c3 */ /* 0x000e620000008800 */
[----:B------:R-:W-:Y:S01]  /*03d0*/  UMOV UR25, 0x400 ;  /* 0x0000040000197882 */ /* 0x000fe20000000000 */
[----:B------:R-:W-:Y:S01]  /*03e0*/  IMAD.MOV.U32 R0, RZ, RZ, -0x80000000 ;  /* 0x80000000ff007424 */ /* 0x000fe200078e00ff */
[----:B------:R-:W-:Y:S02]  /*03f0*/  ULDC UR7, c[0x0][0x21c] ;  /* 0x0000870000077ab9 */ /* 0x000fe40000000800 */
[----:B------:R-:W-:Y:S02]  /*0400*/  UIADD3 UR6, -UR7, URZ, URZ ;  /* 0x0000003f07067290 */ /* 0x000fe4000fffe13f */
[----:B------:R-:W-:Y:S01]  /*0410*/  UISETP.GT.AND UP0, UPT, UR7, URZ, UPT ;  /* 0x0000003f0700728c */ /* 0x000fe2000bf04270 */
[----:B------:R-:W2:Y:S01]  /*0420*/  S2UR UR12, SR_CTAID.Y ;  /* 0x00000000000c79c3 */ /* 0x000ea20000002600 */
[----:B------:R-:W-:-:S04]  /*0430*/  USHF.R.S32.HI UR6, URZ, 0x1f, UR6 ;  /* 0x0000001f3f067899 */ /* 0x000fc80008011406 */
[----:B------:R-:W-:-:S03]  /*0440*/  ULEA.HI UR6, UR6, -UR7, URZ, 0x7 ;  /* 0x8000000706067291 */ /* 0x000fc6000f8f383f */
[----:B------:R-:W3:Y:S01]  /*0450*/  S2UR UR13, SR_CTAID.Z ;  /* 0x00000000000d79c3 */ /* 0x000ee20000002700 */
[----:B-1----:R-:W-:Y:S02]  /*0460*/  ULEA UR25, UR4, UR25, 0x18 ;  /* 0x0000001904197291 */ /* 0x002fe4000f8ec03f */
[----:B------:R-:W-:-:S04]  /*0470*/  UIADD3 UR4, UR7, -0x1, URZ ;  /* 0xffffffff07047890 */ /* 0x000fc8000fffe03f */
[----:B------:R-:W-:-:S03]  /*0480*/  USHF.R.S32.HI UR5, URZ, 0x1f, UR4 ;  /* 0x0000001f3f057899 */ /* 0x000fc60008011404 */
[----:B------:R-:W1:Y:S01]  /*0490*/  SYNCS.PHASECHK.TRANS64.TRYWAIT P0, [UR25+0x18], R0 ;  /* 0x00001800ff0075a7 */ /* 0x000e620008000159 */
[----:B------:R-:W-:Y:S01]  /*04a0*/  ULEA.HI UR5, UR5, UR4, URZ, 0x7 ;  /* 0x0000000405057291 */ /* 0x000fe2000f8f383f */
[----:B-123--:R-:W-:Y:S11]  /*04b0*/  @!P0 BRA `(.L_x_3) ;  /* 0x0000004c00048947 */ /* 0x00eff60003800000 */
.L_x_22:
[----:B------:R-:W-:Y:S01]  /*04c0*/  USHF.R.S32.HI UR6, URZ, 0x7, UR6 ;  /* 0x000000073f067899 */ /* 0x000fe20008011406 */
[----:B------:R-:W2:Y:S01]  /*04d0*/  S2UR UR27, SR_CTAID.X ;  /* 0x00000000001b79c3 */ /* 0x000ea20000002500 */
[----:B------:R-:W-:Y:S01]  /*04e0*/  ELECT P0, URZ, PT ;  /* 0x00000000003f782f */ /* 0x000fe20003800000 */
[----:B------:R-:W-:Y:S02]  /*04f0*/  ULEA.HI.SX32 UR19, UR5, 0x1, 0x19 ;  /* 0x0000000105137891 */ /* 0x000fe4000f8fca3f */
[----:B------:R-:W-:Y:S01]  /*0500*/  UIADD3 UR6, -UR6, URZ, URZ ;  /* 0x0000003f06067290 */ /* 0x000fe2000fffe13f */
[----:B------:R-:W-:Y:S01]  /*0510*/  ULDC.64 UR4, c[0x0][0x198] ;  /* 0x0000660000047ab9 */ /* 0x000fe20000000a00 */
[----:B------:R-:W-:Y:S02]  /*0520*/  UIADD3 UR8, UR25, 0x8400, URZ ;  /* 0x0000840019087890 */ /* 0x000fe4000fffe03f */
[----:B------:R-:W-:-:S03]  /*0530*/  UIADD3 UR4, UP1, UR4, 0xf0, URZ ;  /* 0x000000f004047890 */ /* 0x000fc6000ff3e03f */
[----:B------:R-:W-:Y:S01]  /*0540*/  @!UP0 UMOV UR19, UR6 ;  /* 0x0000000600138c82 */ /* 0x000fe20008000000 */
[----:B------:R-:W-:Y:S02]  /*0550*/  UIADD3 UR9, UR25, 0x10, URZ ;  /* 0x0000001019097890 */ /* 0x000fe4000fffe03f */
[----:B------:R-:W-:Y:S01]  /*0560*/  @P0 IMAD.MOV.U32 R2, RZ, RZ, 0x4000 ;  /* 0x00004000ff020424 */ /* 0x000fe200078e00ff */
[----:B------:R-:W-:Y:S02]  /*0570*/  ULEA UR11, UR19, 0xffffff80, 0x7 ;  /* 0xffffff80130b7891 */ /* 0x000fe4000f8e383f */
[----:B------:R-:W-:Y:S01]  /*0580*/  UIADD3.X UR5, URZ, UR5, URZ, UP1, !UPT ;  /* 0x000000053f057290 */ /* 0x000fe20008ffe43f */
[----:B------:R3:W-:Y:S01]  /*0590*/  @P0 SYNCS.ARRIVE.TRANS64 RZ, [UR25+0x10], R2 ;  /* 0x00001002ffff09a7 */ /* 0x0007e20008000019 */
[----:B------:R-:W-:-:S07]  /*05a0*/  UMOV UR10, URZ ;  /* 0x0000003f000a7c82 */ /* 0x000fce0008000000 */
[----:B------:R3:W-:Y:S01]  /*05b0*/  UTMALDG.4D [UR8], [UR4], desc[URZ] ;  /* 0x00003f08040075b4 */ /* 0x0007e20008019000 */
[----:B------:R-:W4:Y:S02]  /*05c0*/  SYNCS.PHASECHK.TRANS64.TRYWAIT P0, [UR25+0x8], R0 ;  /* 0x00000800ff0075a7 */ /* 0x000f240008000159 */
[----:B--234-:R-:W-:Y:S05]  /*05d0*/  @!P0 BRA `(.L_x_4) ;  /* 0x0000004800dc8947 */ /* 0x01cfea0003800000 */
.L_x_23:
[----:B------:R-:W-:Y:S01]  /*05e0*/  ELECT P0, URZ, PT ;  /* 0x00000000003f782f */ /* 0x000fe20003800000 */
[----:B------:R-:W-:Y:S01]  /*05f0*/  ULDC.64 UR4, c[0x0][0x198] ;  /* 0x0000660000047ab9 */ /* 0x000fe20000000a00 */
[----:B------:R-:W-:Y:S02]  /*0600*/  USHF.L.U32 UR27, UR27, 0x7, URZ ;  /* 0x000000071b1b7899 */ /* 0x000fe4000800063f */
[----:B------:R-:W-:Y:S02]  /*0610*/  UIADD3 UR4, UP0, UR4, 0x70, URZ ;  /* 0x0000007004047890 */ /* 0x000fe4000ff1e03f */
[----:B------:R-:W-:Y:S02]  /*0620*/  UIADD3 UR24, UR25, 0x4400, URZ ;  /* 0x0000440019187890 */ /* 0x000fe4000fffe03f */
[----:B------:R-:W-:Y:S02]  /*0630*/  UIADD3.X UR5, URZ, UR5, URZ, UP0, !UPT ;  /* 0x000000053f057290 */ /* 0x000fe400087fe43f */
[----:B------:R-:W-:-:S03]  /*0640*/  UISETP.GE.AND UP0, UPT, UR19, 0x2, UPT ;  /* 0x000000021300788c */ /* 0x000fc6000bf06270 */
[----:B------:R-:W-:Y:S01]  /*0650*/  @P0 IMAD.MOV.U32 R0, RZ, RZ, 0x4000 ;  /* 0x00004000ff000424 */ /* 0x000fe200078e00ff */
[----:B------:R-:W-:Y:S01]  /*0660*/  UMOV UR26, URZ ;  /* 0x0000003f001a7c82 */ /* 0x000fe20008000000 */
[----:B------:R-:W-:Y:S01]  /*0670*/  UMOV UR28, UR12 ;  /* 0x0000000c001c7c82 */ /* 0x000fe20008000000 */
[----:B------:R-:W-:Y:S01]  /*0680*/  UMOV UR29, UR13 ;  /* 0x0000000d001d7c82 */ /* 0x000fe20008000000 */
[----:B------:R2:W-:Y:S01]  /*0690*/  @P0 SYNCS.ARRIVE.TRANS64 RZ, [UR25], R0 ;  /* 0x00000000ffff09a7 */ /* 0x0005e20008000019 */
[----:B------:R-:W-:Y:S01]  /*06a0*/  PLOP3.LUT P0, PT, PT, PT, UP0, 0x80, 0x0 ;  /* 0x000000000000781c */ /* 0x000fe20003f0f008 */
[----:B------:R3:W-:Y:S01]  /*06b0*/  UTMALDG.4D [UR24], [UR4], desc[URZ] ;  /* 0x00003f18040075b4 */ /* 0x0007e20008019000 */
[----:B--2---:R-:W-:-:S11]  /*06c0*/  IMAD.MOV.U32 R0, RZ, RZ, 0x1 ;  /* 0x00000001ff007424 */ /* 0x004fd600078e00ff */
[----:B---3--:R-:W-:Y:S05]  /*06d0*/  @!P0 BRA `(.L_x_5) ;  /* 0x0000000000988947 */ /* 0x008fea0003800000 */
[----:B------:R-:W-:Y:S01]  /*06e0*/  UIADD3 UR4, -UR19, URZ, URZ ;  /* 0x0000003f13047290 */ /* 0x000fe2000fffe13f */
[----:B-1----:R-:W-:Y:S01]  /*06f0*/  IMAD.MOV.U32 R5, RZ, RZ, 0x1 ;  /* 0x00000001ff057424 */ /* 0x002fe200078e00ff */
[----:B------:R-:W-:Y:S01]  /*0700*/  ULEA UR19, UR19, 0xffffff80, 0x7 ;  /* 0xffffff8013137891 */ /* 0x000fe2000f8e383f */
[----:B------:R-:W-:-:S03]  /*0710*/  ULDC.64 UR6, c[0x0][0x198] ;  /* 0x0000660000067ab9 */ /* 0x000fc60000000a00 */
[----:B------:R-:W-:-:S08]  /*0720*/  IMAD.U32 R4, RZ, RZ, UR4 ;  /* 0x00000004ff047e24 */ /* 0x000fd0000f8e00ff */
.L_x_8:
[----:B------:R-:W-:-:S05]  /*0730*/  LOP3.LUT R0, R5, 0x1, RZ, 0x3c, !PT ;  /* 0x0000000105007812 */ /* 0x000fca00078e3cff */
[----:B--2---:R-:W-:-:S04]  /*0740*/  IMAD.U32 R2, R0, -0x80000000, RZ ;  /* 0x8000000000027824 */ /* 0x004fc800078e00ff */
[----:B------:R-:W1:Y:S02]  /*0750*/  SYNCS.PHASECHK.TRANS64.TRYWAIT P0, [UR25+0x18], R2 ;  /* 0x00001802ff0075a7 */ /* 0x000e640008000159 */
[----:B-1----:R-:W-:Y:S05]  /*0760*/  @!P0 BRA `(.L_x_6) ;  /* 0x0000004800988947 */ /* 0x002fea0003800000 */
.L_x_25:
[----:B------:R-:W-:Y:S02]  /*0770*/  ELECT P0, URZ, PT ;  /* 0x00000000003f782f */ /* 0x000fe40003800000 */
[----:B------:R-:W-:Y:S01]  /*0780*/  IADD3 R4, R4, 0x1, RZ ;  /* 0x0000000104047810 */ /* 0x000fe20007ffe0ff */
[----:B------:R-:W-:Y:S02]  /*0790*/  UIADD3 UR4, UP0, UR6, 0xf0, URZ ;  /* 0x000000f006047890 */ /* 0x000fe4000ff1e03f */
[----:B------:R-:W-:Y:S01]  /*07a0*/  UIADD3 UR11, UR19, -0x80, URZ ;  /* 0xffffff80130b7890 */ /* 0x000fe2000fffe03f */
[----:B------:R-:W-:Y:S01]  /*07b0*/  ISETP.NE.AND P1, PT, R4, -0x1, PT ;  /* 0xffffffff0400780c */ /* 0x000fe20003f25270 */
[----:B------:R-:W-:Y:S02]  /*07c0*/  UIADD3 UR8, UR25, 0x8400, URZ ;  /* 0x0000840019087890 */ /* 0x000fe4000fffe03f */
[----:B------:R-:W-:Y:S02]  /*07d0*/  UIADD3 UR9, UR25, 0x10, URZ ;  /* 0x0000001019097890 */ /* 0x000fe4000fffe03f */
[----:B------:R-:W-:Y:S01]  /*07e0*/  UIADD3.X UR5, URZ, UR7, URZ, UP0, !UPT ;  /* 0x000000073f057290 */ /* 0x000fe200087fe43f */
[----:B------:R-:W-:Y:S01]  /*07f0*/  UMOV UR10, URZ ;  /* 0x0000003f000a7c82 */ /* 0x000fe20008000000 */
[----:B------:R-:W-:-:S04]  /*0800*/  @P0 IMAD.MOV.U32 R2, RZ, RZ, 0x4000 ;  /* 0x00004000ff020424 */ /* 0x000fc800078e00ff */
[----:B------:R2:W-:Y:S03]  /*0810*/  @P0 SYNCS.ARRIVE.TRANS64 RZ, [UR25+0x10], R2 ;  /* 0x00001002ffff09a7 */ /* 0x0005e60008000019 */
[----:B------:R3:W-:Y:S01]  /*0820*/  UTMALDG.4D [UR8], [UR4], desc[URZ] ;  /* 0x00003f08040075b4 */ /* 0x0007e20008019000 */
[----:B--2---:R-:W-:-:S04]  /*0830*/  IMAD.U32 R2, R5, -0x80000000, RZ ;  /* 0x8000000005027824 */ /* 0x004fc800078e00ff */
[----:B------:R-:W2:Y:S02]  /*0840*/  SYNCS.PHASECHK.TRANS64.TRYWAIT P0, [UR25+0x28], R2 ;  /* 0x00002802ff0075a7 */ /* 0x000ea40008000159 */
[----:B--23--:R-:W-:Y:S05]  /*0850*/  @!P0 BRA `(.L_x_7) ;  /* 0x00000048007c8947 */ /* 0x00cfea0003800000 */
.L_x_27:
[----:B------:R-:W-:Y:S01]  /*0860*/  ELECT P0, URZ, PT ;  /* 0x00000000003f782f */ /* 0x000fe20003800000 */
[----:B-1----:R-:W-:Y:S01]  /*0870*/  IMAD.MOV.U32 R5, RZ, RZ, R0 ;  /* 0x000000ffff057224 */ /* 0x002fe200078e0000 */
[----:B------:R-:W-:Y:S02]  /*0880*/  UIADD3 UR4, UP0, UR6, 0x170, URZ ;  /* 0x0000017006047890 */ /* 0x000fe4000ff1e03f */
[----:B------:R-:W-:Y:S02]  /*0890*/  UIADD3 UR16, UR25, 0x400, URZ ;  /* 0x0000040019107890 */ /* 0x000fe4000fffe03f */
[----:B------:R-:W-:Y:S02]  /*08a0*/  UIADD3 UR17, UR25, 0x20, URZ ;  /* 0x0000002019117890 */ /* 0x000fe4000fffe03f */
[----:B------:R-:W-:Y:S01]  /*08b0*/  UIADD3.X UR5, URZ, UR7, URZ, UP0, !UPT ;  /* 0x000000073f057290 */ /* 0x000fe200087fe43f */
[----:B------:R-:W-:Y:S01]  /*08c0*/  UMOV UR18, URZ ;  /* 0x0000003f00127c82 */ /* 0x000fe20008000000 */
[----:B------:R-:W-:Y:S01]  /*08d0*/  UMOV UR20, UR12 ;  /* 0x0000000c00147c82 */ /* 0x000fe20008000000 */
[----:B------:R-:W-:-:S02]  /*08e0*/  UMOV UR21, UR13 ;  /* 0x0000000d00157c82 */ /* 0x000fc40008000000 */
[----:B------:R-:W-:-:S04]  /*08f0*/  @P0 IMAD.MOV.U32 R2, RZ, RZ, 0x4000 ;  /* 0x00004000ff020424 */ /* 0x000fc800078e00ff */
[----:B------:R2:W-:Y:S01]  /*0900*/  @P0 SYNCS.ARRIVE.TRANS64 RZ, [UR25+0x20], R2 ;  /* 0x00002002ffff09a7 */ /* 0x0005e20008000019 */
[----:B------:R1:W-:Y:S02]  /*0910*/  UTMALDG.4D [UR16], [UR4], desc[URZ] ;  /* 0x00003f10040075b4 */ /* 0x0003e40008019000 */
[----:B-1----:R-:W-:Y:S01]  /*0920*/  UIADD3 UR19, UR19, -0x80, URZ ;  /* 0xffffff8013137890 */ /* 0x002fe2000fffe03f */
[----:B------:R-:W-:Y:S11]  /*0930*/  @P1 BRA `(.L_x_8) ;  /* 0xfffffffc007c1947 */ /* 0x000ff6000383ffff */
.L_x_5:
[----:B--2---:R-:W-:-:S04]  /*0940*/  IMAD.U32 R2, R0, -0x80000000, RZ ;  /* 0x8000000000027824 */ /* 0x004fc800078e00ff */
[----:B------:R-:W2:Y:S02]  /*0950*/  SYNCS.PHASECHK.TRANS64.TRYWAIT P0, [UR25+0x28], R2 ;  /* 0x00002802ff0075a7 */ /* 0x000ea40008000159 */
[----:B--2---:R-:W-:Y:S05]  /*0960*/  @!P0 BRA `(.L_x_9) ;  /* 0x0000004800548947 */ /* 0x004fea0003800000 */
.L_x_29:
[----:B------:R-:W-:Y:S02]  /*0970*/  ELECT P0, URZ, PT ;  /* 0x00000000003f782f */ /* 0x000fe40003800000 */
[----:B------:R-:W-:Y:S01]  /*0980*/  LOP3.LUT R0, R0, 0x1, RZ, 0x3c, !PT ;  /* 0x0000000100007812 */ /* 0x000fe200078e3cff */
[----:B------:R-:W-:Y:S01]  /*0990*/  ULDC.64 UR4, c[0x0][0x198] ;  /* 0x0000660000047ab9 */ /* 0x000fe20000000a00 */
[----:B------:R-:W-:Y:S02]  /*09a0*/  UIADD3 UR8, UR25, 0x400, URZ ;  /* 0x0000040019087890 */ /* 0x000fe4000fffe03f */
[----:B------:R-:W-:Y:S02]  /*09b0*/  UIADD3 UR4, UP0, UR4, 0x170, URZ ;  /* 0x0000017004047890 */ /* 0x000fe4000ff1e03f */
[----:B------:R-:W-:Y:S02]  /*09c0*/  UIADD3 UR9, UR25, 0x20, URZ ;  /* 0x0000002019097890 */ /* 0x000fe4000fffe03f */
[----:B------:R-:W-:Y:S01]  /*09d0*/  UIADD3.X UR5, URZ, UR5, URZ, UP0, !UPT ;  /* 0x000000053f057290 */ /* 0x000fe200087fe43f */
[----:B------:R-:W-:Y:S01]  /*09e0*/  UMOV UR10, URZ ;  /* 0x0000003f000a7c82 */ /* 0x000fe20008000000 */
[----:B------:R-:W-:Y:S01]  /*09f0*/  UMOV UR11, URZ ;  /* 0x0000003f000b7c82 */ /* 0x000fe20008000000 */
[----:B------:R-:W-:-:S04]  /*0a00*/  @P0 IMAD.MOV.U32 R2, RZ, RZ, 0x4000 ;  /* 0x00004000ff020424 */ /* 0x000fc800078e00ff */
[----:B------:R2:W-:Y:S02]  /*0a10*/  @P0 SYNCS.ARRIVE.TRANS64 RZ, [UR25+0x20], R2 ;  /* 0x00002002ffff09a7 */ /* 0x0005e40008000019 */
[----:B------:R3:W-:Y:S01]  /*0a20*/  UTMALDG.4D [UR8], [UR4], desc[URZ] ;  /* 0x00003f08040075b4 */ /* 0x0007e20008019000 */
[----:B--2---:R-:W-:-:S04]  /*0a30*/  IMAD.U32 R2, R0, -0x80000000, RZ ;  /* 0x8000000000027824 */ /* 0x004fc800078e00ff */
[----:B------:R-:W2:Y:S02]  /*0a40*/  SYNCS.PHASECHK.TRANS64.TRYWAIT P0, [UR25+0x28], R2 ;  /* 0x00002802ff0075a7 */ /* 0x000ea40008000159 */
[----:B--23--:R-:W-:Y:S05]  /*0a50*/  @!P0 BRA `(.L_x_10) ;  /* 0x0000004800348947 */ /* 0x00cfea0003800000 */
.L_x_31:
[----:B------:R-:W-:-:S13]  /*0a60*/  ELECT P0, URZ, PT ;  /* 0x00000000003f782f */ /* 0x000fda0003800000 */
[----:B------:R-:W-:Y:S05]  /*0a70*/  @!P0 EXIT ;  /* 0x000000000000894d */ /* 0x000fea0003800000 */
[----:B------:R-:W-:-:S04]  /*0a80*/  IMAD.MOV.U32 R0, RZ, RZ, 0x4000 ;  /* 0x00004000ff007424 */ /* 0x000fc800078e00ff */
[----:B------:R-:W-:Y:S01]  /*0a90*/  SYNCS.ARRIVE.TRANS64 RZ, [UR25+0x20], R0 ;  /* 0x00002000ffff79a7 */ /* 0x000fe20008000019 */
[----:B------:R-:W-:Y:S05]  /*0aa0*/  EXIT ;  /* 0x000000000000794d */ /* 0x000fea0003800000 */
.L_x_2:
[----:B------:R-:W-:-:S08]  /*0ab0*/  NOP ;  /* 0x0000000000007918 */ /* 0x000fd00000000000 */
[----:B------:R-:W1:Y:S02]  /*0ac0*/  USETMAXREG.TRY_ALLOC.CTAPOOL UP0, 0xf0 ;  /* 0x000000f0000079c8 */ /* 0x000e640008000600 */
[----:B-1----:R-:W-:-:S13]  /*0ad0*/  PLOP3.LUT P0, PT, PT, PT, UP0, 0x80, 0x0 ;  /* 0x000000000000781c */ /* 0x002fda0003f0f008 */
[----:B------:R-:W-:Y:S05]  /*0ae0*/  @!P0 BRA `(.L_x_2) ;  /* 0xfffffffc00f08947 */ /* 0x000fea000383ffff */
[----:B------:R-:W-:Y:S01]  /*0af0*/  VIADD R6, R8, 0xffffff80 ;  /* 0xffffff8008067836 */ /* 0x000fe20000000000 */
[----:B--2---:R-:W1:Y:S01]  /*0b00*/  S2UR UR4, SR_CgaCtaId ;  /* 0x00000000000479c3 */ /* 0x004e620000008800 */
[----:B------:R-:W-:-:S03]  /*0b10*/  UMOV UR8, 0x400 ;  /* 0x0000040000087882 */ /* 0x000fc60000000000 */
[----:B------:R-:W-:-:S04]  /*0b20*/  PRMT R3, R6, 0x9910, RZ ;  /* 0x0000991006037816 */ /* 0x000fc800000000ff */
[----:B------:R-:W-:Y:S01]  /*0b30*/  SHF.R.S32.HI R3, RZ, 0xf, R3 ;  /* 0x0000000fff037819 */ /* 0x000fe20000011403 */
[----:B------:R-:W2:Y:S03]  /*0b40*/  S2UR UR10, SR_CTAID.X ;  /* 0x00000000000a79c3 */ /* 0x000ea60000002500 */
[----:B------:R-:W-:-:S04]  /*0b50*/  LOP3.LUT R3, R3, 0xffff, RZ, 0xc0, !PT ;  /* 0x0000ffff03037812 */ /* 0x000fc800078ec0ff */
[----:B------:R-:W-:Y:S01]  /*0b60*/  LEA.HI R3, R3, R6, RZ, 0x17 ;  /* 0x0000000603037211 */ /* 0x000fe200078fb8ff */
[----:B------:R-:W3:Y:S03]  /*0b70*/  S2UR UR11, SR_CTAID.Y ;  /* 0x00000000000b79c3 */ /* 0x000ee60000002600 */
[----:B------:R-:W-:-:S04]  /*0b80*/  PRMT R4, R3, 0x9910, RZ ;  /* 0x0000991003047816 */ /* 0x000fc800000000ff */
[----:B------:R-:W-:Y:S01]  /*0b90*/  SHF.R.S32.HI R4, RZ, 0x7, R4 ;  /* 0x00000007ff047819 */ /* 0x000fe20000011404 */
[----:B-1----:R-:W-:Y:S01]  /*0ba0*/  ULEA UR8, UR4, UR8, 0x18 ;  /* 0x0000000804087291 */ /* 0x002fe2000f8ec03f */
[----:B------:R-:W1:Y:S02]  /*0bb0*/  S2UR UR12, SR_CTAID.Z ;  /* 0x00000000000c79c3 */ /* 0x000e640000002700 */
[----:B------:R-:W-:-:S04]  /*0bc0*/  PRMT R7, R4, 0x9910, RZ ;  /* 0x0000991004077816 */ /* 0x000fc800000000ff */
[C---:B------:R-:W-:Y:S01]  /*0bd0*/  IADD3 R4, R7.reuse, -0x1, RZ ;  /* 0xffffffff07047810 */ /* 0x040fe20007ffe0ff */
[----:B------:R-:W-:-:S05]  /*0be0*/  IMAD.SHL.U32 R5, R7, 0x80, RZ ;  /* 0x0000008007057824 */ /* 0x000fca00078e00ff */
[----:B------:R-:W-:Y:S02]  /*0bf0*/  ISETP.NE.AND P0, PT, R6, R5, PT ;  /* 0x000000050600720c */ /* 0x000fe40003f05270 */
[----:B------:R-:W-:Y:S02]  /*0c00*/  SHF.R.U32.HI R5, RZ, 0x7, R8 ;  /* 0x00000007ff057819 */ /* 0x000fe40000011608 */
[----:B------:R-:W-:-:S13]  /*0c10*/  ISETP.LT.U32.AND P0, PT, R8, 0x80, P0 ;  /* 0x000000800800780c */ /* 0x000fda0000701070 */
[----:B------:R-:W-:Y:S01]  /*0c20*/  @!P0 IMAD.MOV R4, RZ, RZ, R7 ;  /* 0x000000ffff048224 */ /* 0x000fe200078e0207 */
[----:B------:R-:W-:-:S05]  /*0c30*/  ISETP.NE.AND P0, PT, R5, 0x1, PT ;  /* 0x000000010500780c */ /* 0x000fca0003f05270 */
[----:B------:R-:W4:Y:S08]  /*0c40*/  SHFL.IDX PT, R4, R4, RZ, 0x1f ;  /* 0x00001fff04047589 */ /* 0x000f3000000e0000 */
[----:B------:R-:W-:Y:S06]  /*0c50*/  @!P0 BAR.ARV 0x2, 0x100 ;  /* 0x0084000000008b1d */ /* 0x000fec0000002000 */
[----:B------:R-:W5:Y:S01]  /*0c60*/  SYNCS.PHASECHK.TRANS64.TRYWAIT P0, [UR8], RZ ;  /* 0x000000ffff0075a7 */ /* 0x000f620008000148 */
[----:B----4-:R-:W-:-:S13]  /*0c70*/  R2UR UR4, R4 ;  /* 0x00000000040472ca */ /* 0x010fda00000e0000 */
[----:B------:R-:W-:-:S04]  /*0c80*/  USHF.R.U32.HI UR5, URZ, 0x18, UR4 ;  /* 0x000000183f057899 */ /* 0x000fc80008011604 */
[----:B------:R-:W-:Y:S01]  /*0c90*/  ULOP3.LUT UR5, UR5, 0x1, URZ, 0xc0, !UPT ;  /* 0x0000000105057892 */ /* 0x000fe2000f8ec03f */
[----:B-123-5:R-:W-:Y:S11]  /*0ca0*/  @!P0 BRA `(.L_x_11) ;  /* 0x0000004400bc8947 */ /* 0x02eff60003800000 */
.L_x_32:
[----:B------:R-:W2:Y:S01]  /*0cb0*/  SYNCS.PHASECHK.TRANS64.TRYWAIT P0, [UR8+0x10], RZ ;  /* 0x000010ffff0075a7 */ /* 0x000ea20008000148 */
[----:B------:R-:W-:Y:S01]  /*0cc0*/  UIADD3 UR5, UR4, UR5, URZ ;  /* 0x0000000504057290 */ /* 0x000fe2000fffe03f */
[----:B------:R-:W-:-:S03]  /*0cd0*/  UMOV UR27, 0x40000040 ;  /* 0x40000040001b7882 */ /* 0x000fc60000000000 */
[----:B------:R-:W-:-:S04]  /*0ce0*/  ULOP3.LUT UR5, UR5, 0x7fffe, URZ, 0xc0, !UPT ;  /* 0x0007fffe05057892 */ /* 0x000fc8000f8ec03f */
[----:B------:R-:W-:Y:S02]  /*0cf0*/  UIADD3 UR5, UR4, -UR5, URZ ;  /* 0x8000000504057290 */ /* 0x000fe4000fffe03f */
[----:B------:R-:W-:Y:S02]  /*0d00*/  UIADD3 UR4, UR8, 0x8400, URZ ;  /* 0x0000840008047890 */ /* 0x000fe4000fffe03f */
[----:B------:R-:W-:Y:S02]  /*0d10*/  ULEA UR5, UR5, UR8, 0xd ;  /* 0x0000000805057291 */ /* 0x000fe4000f8e683f */
[----:B------:R-:W-:Y:S02]  /*0d20*/  USHF.R.U32.HI UR4, URZ, 0x4, UR4 ;  /* 0x000000043f047899 */ /* 0x000fe40008011604 */
[----:B------:R-:W-:Y:S02]  /*0d30*/  UIADD3 UR5, UR5, 0x4400, URZ ;  /* 0x0000440005057890 */ /* 0x000fe4000fffe03f */
[----:B------:R-:W-:-:S02]  /*0d40*/  ULOP3.LUT UR4, UR4, 0x3fc0, URZ, 0xc0, !UPT ;  /* 0x00003fc004047892 */ /* 0x000fc4000f8ec03f */
[----:B------:R-:W-:Y:S02]  /*0d50*/  USHF.R.U32.HI UR5, URZ, 0x4, UR5 ;  /* 0x000000043f057899 */ /* 0x000fe40008011605 */
[----:B------:R-:W-:Y:S02]  /*0d60*/  ULOP3.LUT UR26, UR4, 0x10000, URZ, 0xfc, !UPT ;  /* 0x00010000041a7892 */ /* 0x000fe4000f8efc3f */
[----:B------:R-:W-:-:S04]  /*0d70*/  ULOP3.LUT UR5, UR5, 0x3fc0, URZ, 0xc0, !UPT ;  /* 0x00003fc005057892 */ /* 0x000fc8000f8ec03f */
[----:B------:R-:W-:Y:S01]  /*0d80*/  ULOP3.LUT UR24, UR5, 0x10000, URZ, 0xfc, !UPT ;  /* 0x0001000005187892 */ /* 0x000fe2000f8efc3f */
[----:B--2---:R-:W-:Y:S11]  /*0d90*/  @P0 BRA `(.L_x_12) ;  /* 0x0000000000080947 */ /* 0x004ff60003800000 */
[----:B------:R-:W2:Y:S02]  /*0da0*/  SYNCS.PHASECHK.TRANS64.TRYWAIT P0, [UR8+0x10], RZ ;  /* 0x000010ffff0075a7 */ /* 0x000ea40008000148 */
[----:B--2---:R-:W-:Y:S05]  /*0db0*/  @!P0 BRA `(.L_x_13) ;  /* 0x0000004400908947 */ /* 0x004fea0003800000 */
.L_x_12:
[----:B------:R-:W-:Y:S01]  /*0dc0*/  WARPGROUP.ARRIVE ;  /* 0x00000000000079c5 */ /* 0x000fe20000000000 */
[----:B------:R-:W-:Y:S01]  /*0dd0*/  UMOV UR25, 0x40000040 ;  /* 0x4000004000197882 */ /* 0x000fe20000000000 */
[----:B------:R-:W-:Y:S01]  /*0de0*/  UIADD3 UR22, UR26, 0x2, URZ ;  /* 0x000000021a167890 */ /* 0x000fe2000fffe03f */
[----:B------:R-:W-:Y:S01]  /*0df0*/  LOP3.LUT R3, R3, 0xff80, RZ, 0xc0, !PT ;  /* 0x0000ff8003037812 */ /* 0x000fe200078ec0ff */
[----:B------:R-:W-:Y:S02]  /*0e00*/  UIADD3 UR20, UR24, 0x2, URZ ;  /* 0x0000000218147890 */ /* 0x000fe4000fffe03f */
[----:B------:R-:W-:Y:S01]  /*0e10*/  HGMMA.64x128x16.F32 R24, gdesc[UR24], RZ, !UPT ;  /* 0x01e00000181879f0 */ /* 0x000fe2000c7008ff */
[----:B------:R-:W-:Y:S01]  /*0e20*/  UMOV UR23, 0x40000040 ;  /* 0x4000004000177882 */ /* 0x000fe20000000000 */
[----:B------:R-:W-:Y:S01]  /*0e30*/  UMOV UR21, 0x40000040 ;  /* 0x4000004000157882 */ /* 0x000fe20000000000 */
[----:B------:R-:W-:Y:S01]  /*0e40*/  UIADD3 UR18, UR26, 0x4, URZ ;  /* 0x000000041a127890 */ /* 0x000fe2000fffe03f */
[----:B------:R-:W-:Y:S01]  /*0e50*/  IMAD.MOV R3, RZ, RZ, -R3 ;  /* 0x000000ffff037224 */ /* 0x000fe200078e0a03 */
[----:B------:R-:W-:Y:S01]  /*0e60*/  UIADD3 UR16, UR24, 0x4, URZ ;  /* 0x0000000418107890 */ /* 0x000fe2000fffe03f */
[----:B------:R-:W-:Y:S01]  /*0e70*/  UMOV UR19, 0x40000040 ;  /* 0x4000004000137882 */ /* 0x000fe20000000000 */
[----:B------:R-:W-:Y:S01]  /*0e80*/  UMOV UR17, 0x40000040 ;  /* 0x4000004000117882 */ /* 0x000fe20000000000 */
[----:B------:R-:W-:Y:S01]  /*0e90*/  UIADD3 UR6, UR26, 0x6, URZ ;  /* 0x000000061a067890 */ /* 0x000fe2000fffe03f */
[----:B------:R-:W-:Y:S01]  /*0ea0*/  PRMT R3, R3, 0x7710, RZ ;  /* 0x0000771003037816 */ /* 0x000fe200000000ff */
[----:B------:R-:W-:Y:S01]  /*0eb0*/  UIADD3 UR4, UR24, 0x6, URZ ;  /* 0x0000000618047890 */ /* 0x000fe2000fffe03f */
[----:B------:R-:W-:Y:S01]  /*0ec0*/  UMOV UR7, 0x40000040 ;  /* 0x4000004000077882 */ /* 0x000fe20000000000 */
[----:B------:R-:W-:-:S02]  /*0ed0*/  UMOV UR5, 0x40000040 ;  /* 0x4000004000057882 */ /* 0x000fc40000000000 */
[----:B-1----:R-:W-:Y:S01]  /*0ee0*/  IMAD.IADD R4, R6, 0x1, R3 ;  /* 0x0000000106047824 */ /* 0x002fe200078e0203 */
[----:B------:R-:W-:Y:S01]  /*0ef0*/  ULDC UR15, c[0x0][0x21c] ;  /* 0x00008700000f7ab9 */ /* 0x000fe20000000800 */
[----:B------:R-:W-:Y:S02]  /*0f00*/  USHF.L.U32 UR10, UR10, 0x7, URZ ;  /* 0x000000070a0a7899 */ /* 0x000fe4000800063f */
[----:B------:R-:W-:Y:S01]  /*0f10*/  UIADD3 UR14, -UR15, URZ, URZ ;  /* 0x0000003f0f0e7290 */ /* 0x000fe2000fffe13f */
[----:B------:R-:W-:Y:S01]  /*0f20*/  PRMT R3, R4, 0x8880, RZ ;  /* 0x0000888004037816 */ /* 0x000fe200000000ff */
[----:B------:R-:W-:Y:S02]  /*0f30*/  UIADD3 UR9, UR15, -0x1, URZ ;  /* 0xffffffff0f097890 */ /* 0x000fe4000fffe03f */
[----:B------:R-:W-:Y:S01]  /*0f40*/  USHF.R.S32.HI UR14, URZ, 0x1f, UR14 ;  /* 0x0000001f3f0e7899 */ /* 0x000fe2000801140e */
[----:B------:R-:W-:Y:S01]  /*0f50*/  PRMT R3, R3, 0x7710, RZ ;  /* 0x0000771003037816 */ /* 0x000fe200000000ff */
[----:B------:R-:W-:-:S02]  /*0f60*/  UISETP.GT.AND UP0, UPT, UR15, URZ, UPT ;  /* 0x0000003f0f00728c */ /* 0x000fc4000bf04270 */
[----:B------:R-:W-:Y:S01]  /*0f70*/  USHF.R.S32.HI UR13, URZ, 0x1f, UR9 ;  /* 0x0000001f3f0d7899 */ /* 0x000fe20008011409 */
[----:B------:R-:W-:Y:S01]  /*0f80*/  SHF.R.U32.HI R3, RZ, 0x7, R3 ;  /* 0x00000007ff037819 */ /* 0x000fe20000011603 */
[----:B------:R-:W-:Y:S02]  /*0f90*/  ULEA.HI UR14, UR14, -UR15, URZ, 0x7 ;  /* 0x8000000f0e0e7291 */ /* 0x000fe4000f8f383f */
[----:B------:R-:W-:Y:S01]  /*0fa0*/  ULEA.HI UR9, UR13, UR9, URZ, 0x7 ;  /* 0x000000090d097291 */ /* 0x000fe2000f8f383f */
[----:B------:R-:W-:Y:S01]  /*0fb0*/  LOP3.LUT R11, R3, 0xff, RZ, 0xc0, !PT ;  /* 0x000000ff030b7812 */ /* 0x000fe200078ec0ff */
[----:B------:R-:W-:Y:S02]  /*0fc0*/  USHF.R.S32.HI UR14, URZ, 0x7, UR14 ;  /* 0x000000073f0e7899 */ /* 0x000fe4000801140e */
[----:B------:R-:W-:Y:S01]  /*0fd0*/  USHF.R.S32.HI UR9, URZ, 0x7, UR9 ;  /* 0x000000073f097899 */ /* 0x000fe20008011409 */
[CC--:B------:R-:W-:Y:S01]  /*0fe0*/  LEA.HI R8, R11.reuse, R4.reuse, RZ, 0x1a ;  /* 0x000000040b087211 */ /* 0x0c0fe200078fd0ff */
[----:B------:R-:W-:Y:S01]  /*0ff0*/  @!UP0 ULOP3.LUT UR9, URZ, UR14, URZ, 0x33, !UPT ;  /* 0x0000000e3f098292 */ /* 0x000fe2000f8e333f */
[----:B------:R-:W-:Y:S01]  /*1000*/  LEA.HI R11, R11, R4, RZ, 0x1d ;  /* 0x000000040b0b7211 */ /* 0x000fe200078fe8ff */
[----:B------:R-:W-:Y:S01]  /*1010*/  ULDC UR13, c[0x0][0x480] ;  /* 0x00012000000d7ab9 */ /* 0x000fe20000000800 */
[C---:B------:R-:W-:Y:S01]  /*1020*/  LOP3.LUT R3, R8.reuse, 0xfffc, RZ, 0xc0, !PT ;  /* 0x0000fffc08037812 */ /* 0x040fe200078ec0ff */
[----:B------:R-:W-:Y:S01]  /*1030*/  ULDC UR14, c[0x0][0x210] ;  /* 0x00008400000e7ab9 */ /* 0x000fe20000000800 */
[----:B------:R-:W-:Y:S01]  /*1040*/  PRMT R8, R8, 0x8880, RZ ;  /* 0x0000888008087816 */ /* 0x000fe200000000ff */
[----:B------:R-:W-:Y:S01]  /*1050*/  ULDC.64 UR28, c[0x0][0x260] ;  /* 0x00009800001c7ab9 */ /* 0x000fe20000000a00 */
[----:B------:R-:W-:Y:S01]  /*1060*/  VIMNMX R10, RZ, UR9, !PT ;  /* 0x00000009ff0a7c48 */ /* 0x000fe2000ffe0100 */
[----:B------:R-:W-:Y:S01]  /*1070*/  IMAD.MOV R3, RZ, RZ, -R3 ;  /* 0x000000ffff037224 */ /* 0x000fe200078e0a03 */
[----:B------:R-:W-:Y:S01]  /*1080*/  UISETP.GE.AND UP0, UPT, UR9, 0x1, UPT ;  /* 0x000000010900788c */ /* 0x000fe2000bf06270 */
[----:B------:R-:W-:Y:S01]  /*1090*/  UMOV UR31, 0x40000040 ;  /* 0x40000040001f7882 */ /* 0x000fe20000000000 */
[----:B------:R-:W-:-:S02]  /*10a0*/  UMOV UR35, 0x40000040 ;  /* 0x4000004000237882 */ /* 0x000fc40000000000 */
[----:B------:R-:W-:Y:S01]  /*10b0*/  PRMT R9, R3, 0x7710, RZ ;  /* 0x0000771003097816 */ /* 0x000fe200000000ff */
[----:B------:R-:W-:Y:S01]  /*10c0*/  UMOV UR39, 0x40000040 ;  /* 0x4000004000277882 */ /* 0x000fe20000000000 */
[----:B------:R-:W-:Y:S01]  /*10d0*/  UMOV UR43, 0x40000040 ;  /* 0x40000040002b7882 */ /* 0x000fe20000000000 */
[----:B------:R-:W-:Y:S01]  /*10e0*/  UMOV UR47, 0x40000040 ;  /* 0x40000040002f7882 */ /* 0x000fe20000000000 */
[----:B------:R-:W-:Y:S01]  /*10f0*/  UMOV UR51, 0x40000040 ;  /* 0x4000004000337882 */ /* 0x000fe20000000000 */
[----:B------:R-:W-:Y:S01]  /*1100*/  IMAD.IADD R9, R4, 0x1, R9 ;  /* 0x0000000104097824 */ /* 0x000fe200078e0209 */
[----:B------:R-:W-:-:S03]  /*1110*/  UMOV UR55, 0x40000040 ;  /* 0x4000004000377882 */ /* 0x000fc60000000000 */
[----:B------:R-:W-:-:S04]  /*1120*/  IMAD.IADD R3, R9, 0x1, R9 ;  /* 0x0000000109037824 */ /* 0x000fc800078e0209 */
[----:B------:R-:W-:-:S05]  /*1130*/  IMAD.MOV R3, RZ, RZ, -R3 ;  /* 0x000000ffff037224 */ /* 0x000fca00078e0a03 */
[----:B------:R-:W-:-:S04]  /*1140*/  PRMT R3, R3, 0x7710, RZ ;  /* 0x0000771003037816 */ /* 0x000fc800000000ff */
[----:B------:R-:W-:-:S04]  /*1150*/  LOP3.LUT R3, R3, 0xffff, RZ, 0xc0, !PT ;  /* 0x0000ffff03037812 */ /* 0x000fc800078ec0ff */
[----:B------:R-:W-:-:S05]  /*1160*/  PRMT R3, R3, 0x8880, RZ ;  /* 0x0000888003037816 */ /* 0x000fca00000000ff */
[----:B------:R-:W-:-:S04]  /*1170*/  VIADD R3, R3, UR15 ;  /* 0x0000000f03037c36 */ /* 0x000fc80008000000 */
[----:B------:R-:W-:-:S05]  /*1180*/  IMAD R3, R10, -0x80, R3 ;  /* 0xffffff800a037824 */ /* 0x000fca00078e0203 */
[----:B------:R-:W-:-:S04]  /*1190*/  SHF.R.S32.HI R10, RZ, 0x1f, R3 ;  /* 0x0000001fff0a7819 */ /* 0x000fc80000011403 */
[----:B------:R-:W-:-:S04]  /*11a0*/  LEA.HI R10, R10, R3, RZ, 0x3 ;  /* 0x000000030a0a7211 */ /* 0x000fc800078f18ff */
[----:B------:R-:W-:Y:S02]  /*11b0*/  LOP3.LUT R12, R10, 0xfffffff8, RZ, 0xc0, !PT ;  /* 0xfffffff80a0c7812 */ /* 0x000fe400078ec0ff */
[----:B------:R-:W-:Y:S02]  /*11c0*/  SHF.R.S32.HI R10, RZ, 0x3, R10 ;  /* 0x00000003ff0a7819 */ /* 0x000fe4000001140a */
[----:B------:R-:W-:Y:S01]  /*11d0*/  VIADDMNMX R3, R3, -R12, 0x2, PT ;  /* 0x0000000203037446 */ /* 0x000fe2000380090c */
[----:B------:R-:W-:Y:S01]  /*11e0*/  IMAD.MOV.U32 R12, RZ, RZ, -0x1 ;  /* 0xffffffffff0c7424 */ /* 0x000fe200078e00ff */
[----:B------:R-:W-:Y:S01]  /*11f0*/  LEA R10, -R10, RZ, 0x1 ;  /* 0x000000ff0a0a7211 */ /* 0x000fe200078e09ff */
[----:B------:R-:W-:Y:S03]  /*1200*/  HGMMA.64x128x16.F32 R24, gdesc[UR20], R24 ;  /* 0x01e00000141879f0 */ /* 0x000fe60008700818 */
[----:B------:R-:W-:-:S05]  /*1210*/  VIADDMNMX R3, R10, -R3, 0xffffffe0, !PT ;  /* 0xffffffe00a037446 */ /* 0x000fca0007800903 */
[----:B------:R-:W-:-:S05]  /*1220*/  VIADD R3, R3, 0x20 ;  /* 0x0000002003037836 */ /* 0x000fca0000000000 */
[----:B------:R-:W-:-:S04]  /*1230*/  SHF.R.U32.HI R12, RZ, R3, R12 ;  /* 0x00000003ff0c7219 */ /* 0x000fc8000001160c */
[C---:B------:R-:W-:Y:S02]  /*1240*/  R2P PR, R12.reuse, 0x7e ;  /* 0x0000007e0c007804 */ /* 0x040fe40000000000 */
[----:B------:R-:W-:Y:S01]  /*1250*/  LOP3.LUT R17, R12, 0x1, RZ, 0xc0, !PT ;  /* 0x000000010c117812 */ /* 0x000fe200078ec0ff */
[----:B------:R-:W-:-:S12]  /*1260*/  HGMMA.64x128x16.F32 R24, gdesc[UR16], R24 ;  /* 0x01e00000101879f0 */ /* 0x000fd80008700818 */
[----:B------:R-:W-:Y:S03]  /*1270*/  HGMMA.64x128x16.F32 R24, gdesc[UR4], R24, gsb0 ;  /* 0x01e00000041879f0 */ /* 0x000fe60008000818 */
[----:B------:R-:W-:Y:S02]  /*1280*/  WARPGROUP.DEPBAR.LE gsb0, 0x0 ;  /* 0x00008000000079c5 */ /* 0x000fe40000010000 */
[----:B------:R-:W-:Y:S02]  /*1290*/  FSEL R25, R25, -INF , P1 ;  /* 0xff80000019197808 */ /* 0x000fe40000800000 */
[----:B------:R-:W-:Y:S02]  /*12a0*/  FSEL R27, R27, -INF , P1 ;  /* 0xff8000001b1b7808 */ /* 0x000fe40000800000 */
[----:B------:R-:W-:Y:S02]  /*12b0*/  FSEL R28, R28, -INF , P2 ;  /* 0xff8000001c1c7808 */ /* 0x000fe40001000000 */
[----:B------:R-:W-:-:S02]  /*12c0*/  FSEL R13, R30, -INF , P2 ;  /* 0xff8000001e0d7808 */ /* 0x000fc40001000000 */
[----:B------:R-:W-:Y:S02]  /*12d0*/  FSEL R29, R29, -INF , P3 ;  /* 0xff8000001d1d7808 */ /* 0x000fe40001800000 */
[----:B------:R-:W-:Y:S02]  /*12e0*/  FSEL R31, R31, -INF , P3 ;  /* 0xff8000001f1f7808 */ /* 0x000fe40001800000 */
[----:B------:R-:W-:Y:S02]  /*12f0*/  FSEL R19, R32, -INF , P4 ;  /* 0xff80000020137808 */ /* 0x000fe40002000000 */
[----:B------:R-:W-:Y:S02]  /*1300*/  FSEL R34, R34, -INF , P4 ;  /* 0xff80000022227808 */ /* 0x000fe40002000000 */
[----:B------:R-:W-:Y:S02]  /*1310*/  FSEL R16, R33, -INF , P5 ;  /* 0xff80000021107808 */ /* 0x000fe40002800000 */
[----:B------:R-:W-:-:S02]  /*1320*/  FSEL R10, R35, -INF , P5 ;  /* 0xff800000230a7808 */ /* 0x000fc40002800000 */
[----:B------:R-:W-:Y:S02]  /*1330*/  FSEL R21, R36, -INF , P6 ;  /* 0xff80000024157808 */ /* 0x000fe40003000000 */
[----:B------:R-:W-:Y:S02]  /*1340*/  FSEL R38, R38, -INF , P6 ;  /* 0xff80000026267808 */ /* 0x000fe40003000000 */
[----:B------:R-:W-:Y:S02]  /*1350*/  R2P PR, R12.B1, 0x7f ;  /* 0x0000007f0c007804 */ /* 0x000fe40000001000 */
[----:B------:R-:W-:Y:S02]  /*1360*/  FMNMX R20, R25, R16, !PT ;  /* 0x0000001019147209 */ /* 0x000fe40007800000 */
[----:B------:R-:W-:Y:S02]  /*1370*/  FMNMX R15, R28, R21, !PT ;  /* 0x000000151c0f7209 */ /* 0x000fe40007800000 */
        /* <DEDUP_REMOVED lines=14> */
[----:B------:R-:W-:Y:S02]  /*1460*/  R2P PR, R12.B2, 0x7f ;  /* 0x0000007f0c007804 */ /* 0x000fe40000002000 */
[----:B------:R-:W-:Y:S02]  /*1470*/  FMNMX R20, R41, R20, !PT ;  /* 0x0000001429147209 */ /* 0x000fe40007800000 */
[----:B------:R-:W-:Y:S02]  /*1480*/  FMNMX R15, R44, R15, !PT ;  /* 0x0000000f2c0f7209 */ /* 0x000fe40007800000 */
[----:B------:R-:W-:Y:S02]  /*1490*/  FSEL R57, R57, -INF , P1 ;  /* 0xff80000039397808 */ /* 0x000fe40000800000 */
[----:B------:R-:W-:-:S02]  /*14a0*/  FSEL R59, R59, -INF , P1 ;  /* 0xff8000003b3b7808 */ /* 0x000fc40000800000 */
[----:B------:R-:W-:Y:S02]  /*14b0*/  LOP3.LUT P1, RZ, R12, 0x8000, RZ, 0xc0, !PT ;  /* 0x000080000cff7812 */ /* 0x000fe4000782c0ff */
[----:B------:R-:W-:Y:S02]  /*14c0*/  FSEL R56, R56, -INF , P0 ;  /* 0xff80000038387808 */ /* 0x000fe40000000000 */
[----:B------:R-:W-:Y:S02]  /*14d0*/  FSEL R58, R58, -INF , P0 ;  /* 0xff8000003a3a7808 */ /* 0x000fe40000000000 */
[----:B------:R-:W-:Y:S02]  /*14e0*/  FSEL R53, R53, -INF , P1 ;  /* 0xff80000035357808 */ /* 0x000fe40000800000 */
[----:B------:R-:W-:Y:S02]  /*14f0*/  FSEL R55, R55, -INF , P1 ;  /* 0xff80000037377808 */ /* 0x000fe40000800000 */
[----:B------:R-:W-:-:S02]  /*1500*/  LOP3.LUT P0, RZ, R12, 0x80, RZ, 0xc0, !PT ;  /* 0x000000800cff7812 */ /* 0x000fc4000780c0ff */
[----:B------:R-:W-:Y:S02]  /*1510*/  ISETP.NE.U32.AND P1, PT, R17, 0x1, PT ;  /* 0x000000011100780c */ /* 0x000fe40003f25070 */
[----:B------:R-:W-:Y:S02]  /*1520*/  FSEL R18, R37, -INF , P0 ;  /* 0xff80000025127808 */ /* 0x000fe40000000000 */
[----:B------:R-:W-:Y:S02]  /*1530*/  FSEL R24, R24, -INF , !P1 ;  /* 0xff80000018187808 */ /* 0x000fe40004800000 */
[----:B------:R-:W-:Y:S02]  /*1540*/  FMNMX R22, R29, R18, !PT ;  /* 0x000000121d167209 */ /* 0x000fe40007800000 */
[----:B------:R-:W-:Y:S02]  /*1550*/  FMNMX R3, R24, R19, !PT ;  /* 0x0000001318037209 */ /* 0x000fe40007800000 */
[----:B------:R-:W-:-:S02]  /*1560*/  FMNMX R22, R45, R22, !PT ;  /* 0x000000162d167209 */ /* 0x000fc40007800000 */
[----:B------:R-:W-:Y:S02]  /*1570*/  FMNMX R3, R40, R3, !PT ;  /* 0x0000000328037209 */ /* 0x000fe40007800000 */
[----:B------:R-:W-:Y:S02]  /*1580*/  FSEL R60, R60, -INF , P2 ;  /* 0xff8000003c3c7808 */ /* 0x000fe40001000000 */
[----:B------:R-:W-:Y:S02]  /*1590*/  FSEL R62, R62, -INF , P2 ;  /* 0xff8000003e3e7808 */ /* 0x000fe40001000000 */
[----:B------:R-:W-:Y:S02]  /*15a0*/  FSEL R14, R39, -INF , P0 ;  /* 0xff800000270e7808 */ /* 0x000fe40000000000 */
[C---:B------:R-:W-:Y:S02]  /*15b0*/  LOP3.LUT P0, RZ, R12.reuse, 0x800000, RZ, 0xc0, !PT ;  /* 0x008000000cff7812 */ /* 0x040fe4000780c0ff */
[----:B------:R-:W-:-:S02]  /*15c0*/  ISETP.GT.AND P2, PT, R12, -0x1, PT ;  /* 0xffffffff0c00780c */ /* 0x000fc40003f44270 */
[----:B------:R-:W-:Y:S02]  /*15d0*/  FSEL R61, R61, -INF , P3 ;  /* 0xff8000003d3d7808 */ /* 0x000fe40001800000 */
[----:B------:R-:W-:Y:S02]  /*15e0*/  FMNMX R3, R48, R3, !PT ;  /* 0x0000000330037209 */ /* 0x000fe40007800000 */
[----:B------:R-:W-:Y:S02]  /*15f0*/  FMNMX R20, R49, R20, !PT ;  /* 0x0000001431147209 */ /* 0x000fe40007800000 */
[----:B------:R-:W-:Y:S02]  /*1600*/  FMNMX R15, R52, R15, !PT ;  /* 0x0000000f340f7209 */ /* 0x000fe40007800000 */
[----:B------:R-:W-:Y:S02]  /*1610*/  FMNMX R22, R53, R22, !PT ;  /* 0x0000001635167209 */ /* 0x000fe40007800000 */
[----:B------:R-:W-:-:S02]  /*1620*/  FSEL R69, R69, -INF , P0 ;  /* 0xff80000045457808 */ /* 0x000fc40000000000 */
[----:B------:R-:W-:Y:S02]  /*1630*/  FSEL R71, R71, -INF , P0 ;  /* 0xff80000047477808 */ /* 0x000fe40000000000 */
[----:B------:R-:W-:Y:S02]  /*1640*/  FSEL R85, R85, -INF , !P2 ;  /* 0xff80000055557808 */ /* 0x000fe40005000000 */
[----:B------:R-:W-:Y:S02]  /*1650*/  FSEL R63, R63, -INF , P3 ;  /* 0xff8000003f3f7808 */ /* 0x000fe40001800000 */
[----:B------:R-:W-:Y:S02]  /*1660*/  FSEL R64, R64, -INF , P4 ;  /* 0xff80000040407808 */ /* 0x000fe40002000000 */
[----:B------:R-:W-:Y:S02]  /*1670*/  FSEL R66, R66, -INF , P4 ;  /* 0xff80000042427808 */ /* 0x000fe40002000000 */
[----:B------:R-:W-:-:S02]  /*1680*/  FSEL R65, R65, -INF , P5 ;  /* 0xff80000041417808 */ /* 0x000fc40002800000 */
[----:B------:R-:W-:Y:S02]  /*1690*/  FSEL R67, R67, -INF , P5 ;  /* 0xff80000043437808 */ /* 0x000fe40002800000 */
[----:B------:R-:W-:Y:S02]  /*16a0*/  FSEL R68, R68, -INF , P6 ;  /* 0xff80000044447808 */ /* 0x000fe40003000000 */
[----:B------:R-:W-:Y:S02]  /*16b0*/  FSEL R70, R70, -INF , P6 ;  /* 0xff80000046467808 */ /* 0x000fe40003000000 */
[----:B------:R-:W-:Y:S02]  /*16c0*/  R2P PR, R12.B3, 0x7f ;  /* 0x0000007f0c007804 */ /* 0x000fe40000003000 */
[----:B------:R-:W-:Y:S02]  /*16d0*/  FMNMX R3, R56, R3, !PT ;  /* 0x0000000338037209 */ /* 0x000fe40007800000 */
[----:B------:R-:W-:-:S02]  /*16e0*/  FMNMX R20, R57, R20, !PT ;  /* 0x0000001439147209 */ /* 0x000fc40007800000 */
[----:B------:R-:W-:Y:S02]  /*16f0*/  FMNMX R15, R60, R15, !PT ;  /* 0x0000000f3c0f7209 */ /* 0x000fe40007800000 */
[----:B------:R-:W-:Y:S02]  /*1700*/  FMNMX R22, R61, R22, !PT ;  /* 0x000000163d167209 */ /* 0x000fe40007800000 */
[----:B------:R-:W-:Y:S02]  /*1710*/  FSEL R72, R72, -INF , P0 ;  /* 0xff80000048487808 */ /* 0x000fe40000000000 */
[----:B------:R-:W-:Y:S02]  /*1720*/  FSEL R73, R73, -INF , P1 ;  /* 0xff80000049497808 */ /* 0x000fe40000800000 */
[----:B------:R-:W-:Y:S02]  /*1730*/  FSEL R76, R76, -INF , P2 ;  /* 0xff8000004c4c7808 */ /* 0x000fe40001000000 */
[----:B------:R-:W-:-:S02]  /*1740*/  FSEL R77, R77, -INF , P3 ;  /* 0xff8000004d4d7808 */ /* 0x000fc40001800000 */
[----:B------:R-:W-:Y:S02]  /*1750*/  FMNMX R3, R64, R3, !PT ;  /* 0x0000000340037209 */ /* 0x000fe40007800000 */
[----:B------:R-:W-:Y:S02]  /*1760*/  FMNMX R20, R65, R20, !PT ;  /* 0x0000001441147209 */ /* 0x000fe40007800000 */
[----:B------:R-:W-:Y:S02]  /*1770*/  FMNMX R15, R68, R15, !PT ;  /* 0x0000000f440f7209 */ /* 0x000fe40007800000 */
[----:B------:R-:W-:Y:S02]  /*1780*/  FMNMX R22, R69, R22, !PT ;  /* 0x0000001645167209 */ /* 0x000fe40007800000 */
[----:B------:R-:W-:Y:S02]  /*1790*/  FSEL R80, R80, -INF , P4 ;  /* 0xff80000050507808 */ /* 0x000fe40002000000 */
[----:B------:R-:W-:-:S02]  /*17a0*/  FSEL R81, R81, -INF , P5 ;  /* 0xff80000051517808 */ /* 0x000fc40002800000 */
[----:B------:R-:W-:Y:S02]  /*17b0*/  FSEL R84, R84, -INF , P6 ;  /* 0xff80000054547808 */ /* 0x000fe40003000000 */
[----:B------:R-:W-:Y:S02]  /*17c0*/  FMNMX R3, R72, R3, !PT ;  /* 0x0000000348037209 */ /* 0x000fe40007800000 */
[----:B------:R-:W-:Y:S02]  /*17d0*/  FMNMX R20, R73, R20, !PT ;  /* 0x0000001449147209 */ /* 0x000fe40007800000 */
[----:B------:R-:W-:Y:S02]  /*17e0*/  FMNMX R15, R76, R15, !PT ;  /* 0x0000000f4c0f7209 */ /* 0x000fe40007800000 */
[----:B------:R-:W-:Y:S02]  /*17f0*/  FMNMX R22, R77, R22, !PT ;  /* 0x000000164d167209 */ /* 0x000fe40007800000 */
[----:B------:R-:W-:-:S02]  /*1800*/  FMNMX R3, R80, R3, !PT ;  /* 0x0000000350037209 */ /* 0x000fc40007800000 */
[----:B------:R-:W-:Y:S02]  /*1810*/  FMNMX R20, R81, R20, !PT ;  /* 0x0000001451147209 */ /* 0x000fe40007800000 */
[----:B------:R-:W-:Y:S02]  /*1820*/  FMNMX R15, R84, R15, !PT ;  /* 0x0000000f540f7209 */ /* 0x000fe40007800000 */
[----:B------:R-:W-:Y:S02]  /*1830*/  FMNMX R22, R85, R22, !PT ;  /* 0x0000001655167209 */ /* 0x000fe40007800000 */
[----:B------:R-:W-:Y:S02]  /*1840*/  FMNMX R3, R3, R20, !PT ;  /* 0x0000001403037209 */ /* 0x000fe40007800000 */
[----:B------:R-:W-:Y:S02]  /*1850*/  FMNMX R22, R15, R22, !PT ;  /* 0x000000160f167209 */ /* 0x000fe40007800000 */
[----:B------:R-:W-:-:S02]  /*1860*/  P2R R23, PR, RZ, 0x2 ;  /* 0x00000002ff177803 */ /* 0x000fc40000000000 */
[----:B------:R-:W-:Y:S02]  /*1870*/  FMNMX R22, R3, R22, !PT ;  /* 0x0000001603167209 */ /* 0x000fe40007800000 */
[----:B------:R-:W-:Y:S02]  /*1880*/  P2R R30, PR, RZ, 0x1 ;  /* 0x00000001ff1e7803 */ /* 0x000fe40000000000 */
[----:B------:R-:W-:Y:S01]  /*1890*/  ISETP.NE.U32.AND P0, PT, R17, 0x1, PT ;  /* 0x000000011100780c */ /* 0x000fe20003f05070 */
[----:B------:R-:W1:Y:S01]  /*18a0*/  SHFL.BFLY PT, R3, R22, 0x2, 0x1f ;  /* 0x0c401f0016037f89 */ /* 0x000e6200000e0000 */
[----:B------:R-:W-:Y:S02]  /*18b0*/  FMNMX R35, R13, R38, !PT ;  /* 0x000000260d237209 */ /* 0x000fe40007800000 */
[----:B------:R-:W-:Y:S02]  /*18c0*/  FSEL R26, R26, -INF , !P0 ;  /* 0xff8000001a1a7808 */ /* 0x000fe40004000000 */
[----:B------:R-:W-:-:S02]  /*18d0*/  ISETP.NE.AND P0, PT, R30, RZ, PT ;  /* 0x000000ff1e00720c */ /* 0x000fc40003f05270 */
[----:B------:R-:W-:Y:S02]  /*18e0*/  FMNMX R33, R26, R34, !PT ;  /* 0x000000221a217209 */ /* 0x000fe40007800000 */
[----:B------:R-:W-:Y:S02]  /*18f0*/  FSEL R74, R74, -INF , P0 ;  /* 0xff8000004a4a7808 */ /* 0x000fe40000000000 */
[----:B------:R-:W-:Y:S02]  /*1900*/  ISETP.GT.AND P0, PT, R12, -0x1, PT ;  /* 0xffffffff0c00780c */ /* 0x000fe40003f04270 */
[----:B------:R-:W-:Y:S02]  /*1910*/  FMNMX R12, R27, R10, !PT ;  /* 0x0000000a1b0c7209 */ /* 0x000fe40007800000 */
[----:B------:R-:W-:Y:S02]  /*1920*/  FMNMX R33, R42, R33, !PT ;  /* 0x000000212a217209 */ /* 0x000fe40007800000 */
[----:B------:R-:W-:-:S02]  /*1930*/  FMNMX R12, R43, R12, !PT ;  /* 0x0000000c2b0c7209 */ /* 0x000fc40007800000 */
[----:B------:R-:W-:Y:S02]  /*1940*/  FMNMX R35, R46, R35, !PT ;  /* 0x000000232e237209 */ /* 0x000fe40007800000 */
[----:B------:R-:W-:Y:S02]  /*1950*/  FMNMX R33, R50, R33, !PT ;  /* 0x0000002132217209 */ /* 0x000fe40007800000 */
[----:B------:R-:W-:Y:S02]  /*1960*/  FMNMX R12, R51, R12, !PT ;  /* 0x0000000c330c7209 */ /* 0x000fe40007800000 */
[----:B-1----:R-:W-:Y:S02]  /*1970*/  FMNMX R15, R22, R3, !PT ;  /* 0x00000003160f7209 */ /* 0x002fe40007800000 */
[----:B------:R-:W-:Y:S02]  /*1980*/  FMNMX R35, R54, R35, !PT ;  /* 0x0000002336237209 */ /* 0x000fe40007800000 */
[----:B------:R-:W-:Y:S01]  /*1990*/  FMNMX R37, R58, R33, !PT ;  /* 0x000000213a257209 */ /* 0x000fe20007800000 */
[----:B------:R-:W1:Y:S01]  /*19a0*/  SHFL.BFLY PT, R20, R15, 0x1, 0x1f ;  /* 0x0c201f000f147f89 */ /* 0x000e6200000e0000 */
[----:B------:R-:W-:-:S02]  /*19b0*/  FMNMX R12, R59, R12, !PT ;  /* 0x0000000c3b0c7209 */ /* 0x000fc40007800000 */
[----:B------:R-:W-:Y:S02]  /*19c0*/  FMNMX R35, R62, R35, !PT ;  /* 0x000000233e237209 */ /* 0x000fe40007800000 */
[----:B------:R-:W-:Y:S02]  /*19d0*/  FSEL R78, R78, -INF , P2 ;  /* 0xff8000004e4e7808 */ /* 0x000fe40001000000 */
[----:B------:R-:W-:Y:S02]  /*19e0*/  FSEL R79, R79, -INF , P3 ;  /* 0xff8000004f4f7808 */ /* 0x000fe40001800000 */
[----:B------:R-:W-:Y:S02]  /*19f0*/  FMNMX R37, R66, R37, !PT ;  /* 0x0000002542257209 */ /* 0x000fe40007800000 */
[----:B------:R-:W-:Y:S02]  /*1a00*/  FMNMX R12, R67, R12, !PT ;  /* 0x0000000c430c7209 */ /* 0x000fe40007800000 */
[----:B------:R-:W-:-:S02]  /*1a10*/  FMNMX R35, R70, R35, !PT ;  /* 0x0000002346237209 */ /* 0x000fc40007800000 */
[----:B------:R-:W-:Y:S02]  /*1a20*/  FSEL R87, R87, -INF , !P0 ;  /* 0xff80000057577808 */ /* 0x000fe40004000000 */
[----:B------:R-:W-:Y:S02]  /*1a30*/  FSEL R82, R82, -INF , P4 ;  /* 0xff80000052527808 */ /* 0x000fe40002000000 */
[----:B------:R-:W-:Y:S02]  /*1a40*/  FSEL R83, R83, -INF , P5 ;  /* 0xff80000053537808 */ /* 0x000fe40002800000 */
[----:B------:R-:W-:Y:S02]  /*1a50*/  FSEL R86, R86, -INF , P6 ;  /* 0xff80000056567808 */ /* 0x000fe40003000000 */
[----:B------:R-:W-:Y:S02]  /*1a60*/  FMNMX R37, R74, R37, !PT ;  /* 0x000000254a257209 */ /* 0x000fe40007800000 */
[----:B-1----:R-:W-:-:S02]  /*1a70*/  FMNMX R3, R15, R20, !PT ;  /* 0x000000140f037209 */ /* 0x002fc40007800000 */
[----:B------:R-:W-:Y:S02]  /*1a80*/  FMNMX R35, R78, R35, !PT ;  /* 0x000000234e237209 */ /* 0x000fe40007800000 */
[C---:B------:R-:W-:Y:S02]  /*1a90*/  FSETP.NEU.AND P1, PT, R3.reuse, -INF , PT ;  /* 0xff8000000300780b */ /* 0x040fe40003f2d000 */
[----:B------:R-:W-:Y:S02]  /*1aa0*/  FMNMX R37, R82, R37, !PT ;  /* 0x0000002552257209 */ /* 0x000fe40007800000 */
[----:B------:R-:W-:Y:S02]  /*1ab0*/  FSEL R17, R3, RZ, P1 ;  /* 0x000000ff03117208 */ /* 0x000fe40000800000 */
[----:B------:R-:W-:Y:S02]  /*1ac0*/  ISETP.NE.AND P1, PT, R23, RZ, PT ;  /* 0x000000ff1700720c */ /* 0x000fe40003f25270 */
[----:B------:R-:W-:Y:S01]  /*1ad0*/  ISETP.NE.AND P2, PT, R2, RZ, PT ;  /* 0x000000ff0200720c */ /* 0x000fe20003f45270 */
[----:B------:R-:W-:Y:S01]  /*1ae0*/  FMUL R20, R17, UR13 ;  /* 0x0000000d11147c20 */ /* 0x000fe20008400000 */
[----:B------:R-:W-:-:S03]  /*1af0*/  FSEL R75, R75, -INF , P1 ;  /* 0xff8000004b4b7808 */ /* 0x000fc60000800000 */
[--C-:B------:R-:W-:Y:S01]  /*1b00*/  FFMA R136, R19, UR13, -R20.reuse ;  /* 0x0000000d13887c23 */ /* 0x100fe20008000814 */
[--C-:B------:R-:W-:Y:S01]  /*1b10*/  FFMA R19, R16, UR13, -R20.reuse ;  /* 0x0000000d10137c23 */ /* 0x100fe20008000814 */
[----:B------:R-:W-:Y:S01]  /*1b20*/  FMNMX R16, R31, R14, !PT ;  /* 0x0000000e1f107209 */ /* 0x000fe20007800000 */
        /* <DEDUP_REMOVED lines=8> */
[----:B------:R1:W-:Y:S01]  /*1bb0*/  MUFU.EX2 R15, R25 ;  /* 0x00000019000f7308 */ /* 0x0003e20000000800 */
        /* <DEDUP_REMOVED lines=8> */
[--C-:B-1----:R-:W-:Y:S01]  /*1c40*/  FFMA R25, R45, UR13, -R20.reuse ;  /* 0x0000000d2d197c23 */ /* 0x102fe20008000814 */
[--C-:B------:R-:W-:Y:S01]  /*1c50*/  FFMA R33, R53, UR13, -R20.reuse ;  /* 0x0000000d35217c23 */ /* 0x100fe20008000814 */
[----:B------:R-:W-:Y:S01]  /*1c60*/  FMNMX R16, R79, R16, !PT ;  /* 0x000000104f107209 */ /* 0x000fe20007800000 */
[--C-:B------:R-:W-:Y:S01]  /*1c70*/  FFMA R132, R24, UR13, -R20.reuse ;  /* 0x0000000d18847c23 */ /* 0x100fe20008000814 */
[--C-:B------:R-:W-:Y:S01]  /*1c80*/  FFMA R134, R28, UR13, -R20.reuse ;  /* 0x0000000d1c867c23 */ /* 0x100fe20008000814 */
        /* <DEDUP_REMOVED lines=13> */
[--C-:B------:R-:W-:Y:S01]  /*1d60*/  FFMA R124, R72, UR13, -R20.reuse ;  /* 0x0000000d487c7c23 */ /* 0x100fe20008000814 */
[----:B------:R-:W1:Y:S01]  /*1d70*/  SHFL.BFLY PT, R45, R12, 0x2, 0x1f ;  /* 0x0c401f000c2d7f89 */ /* 0x000e6200000e0000 */
[--C-:B------:R-:W-:Y:S01]  /*1d80*/  FFMA R126, R76, UR13, -R20.reuse ;  /* 0x0000000d4c7e7c23 */ /* 0x100fe20008000814 */
[--C-:B------:R-:W-:Y:S01]  /*1d90*/  FFMA R49, R77, UR13, -R20.reuse ;  /* 0x0000000d4d317c23 */ /* 0x100fe20008000814 */
[--C-:B------:R-:W-:Y:S01]  /*1da0*/  FFMA R128, R80, UR13, -R20.reuse ;  /* 0x0000000d50807c23 */ /* 0x100fe20008000814 */
[--C-:B------:R-:W-:Y:S01]  /*1db0*/  FFMA R53, R81, UR13, -R20.reuse ;  /* 0x0000000d51357c23 */ /* 0x100fe20008000814 */
[--C-:B------:R-:W-:Y:S01]  /*1dc0*/  FFMA R130, R84, UR13, -R20.reuse ;  /* 0x0000000d54827c23 */ /* 0x100fe20008000814 */
[----:B------:R-:W2:Y:S08]  /*1dd0*/  MUFU.EX2 R132, R132 ;  /* 0x0000008400847308 */ /* 0x000eb00000000800 */
[----:B------:R-:W3:Y:S08]  /*1de0*/  MUFU.EX2 R134, R134 ;  /* 0x0000008600867308 */ /* 0x000ef00000000800 */
[----:B------:R-:W4:Y:S01]  /*1df0*/  MUFU.EX2 R17, R17 ;  /* 0x0000001100117308 */ /* 0x000f220000000800 */
[----:B-1----:R-:W-:Y:S01]  /*1e00*/  FMNMX R16, R12, R45, !PT ;  /* 0x0000002d0c107209 */ /* 0x002fe20007800000 */
[----:B------:R-:W-:-:S04]  /*1e10*/  FFMA R45, R73, UR13, -R20 ;  /* 0x0000000d492d7c23 */ /* 0x000fc80008000814 */
[----:B------:R-:W1:Y:S02]  /*1e20*/  SHFL.BFLY PT, R57, R16, 0x1, 0x1f ;  /* 0x0c201f0010397f89 */ /* 0x000e6400000e0000 */
[----:B------:R-:W5:Y:S08]  /*1e30*/  MUFU.EX2 R136, R136 ;  /* 0x0000008800887308 */ /* 0x000f700000000800 */
[----:B------:R-:W-:Y:S08]  /*1e40*/  MUFU.EX2 R19, R19 ;  /* 0x0000001300137308 */ /* 0x000ff00000000800 */
[----:B------:R-:W-:Y:S01]  /*1e50*/  MUFU.EX2 R138, R138 ;  /* 0x0000008a008a7308 */ /* 0x000fe20000000800 */
[----:B-1----:R-:W-:Y:S01]  /*1e60*/  FMNMX R12, R16, R57, !PT ;  /* 0x00000039100c7209 */ /* 0x002fe20007800000 */
[----:B------:R-:W-:-:S06]  /*1e70*/  FFMA R57, R85, UR13, -R20 ;  /* 0x0000000d55397c23 */ /* 0x000fcc0008000814 */
[----:B------:R-:W-:Y:S01]  /*1e80*/  MUFU.EX2 R21, R21 ;  /* 0x0000001500157308 */ /* 0x000fe20000000800 */
[----:B------:R-:W-:-:S04]  /*1e90*/  FSETP.NEU.AND P0, PT, R12, -INF , PT ;  /* 0xff8000000c00780b */ /* 0x000fc80003f0d000 */
[----:B------:R-:W-:-:S03]  /*1ea0*/  FSEL R61, R12, RZ, P0 ;  /* 0x000000ff0c3d7208 */ /* 0x000fc60000000000 */
[----:B------:R-:W-:Y:S01]  /*1eb0*/  MUFU.EX2 R140, R140 ;  /* 0x0000008c008c7308 */ /* 0x000fe20000000800 */
[----:B------:R-:W-:Y:S01]  /*1ec0*/  LOP3.LUT P0, RZ, R9, 0xff, RZ, 0xc0, !PT ;  /* 0x000000ff09ff7812 */ /* 0x000fe2000780c0ff */
[----:B------:R-:W-:-:S04]  /*1ed0*/  FMUL R61, R61, UR13 ;  /* 0x0000000d3d3d7c20 */ /* 0x000fc80008400000 */
[--C-:B------:R-:W-:Y:S01]  /*1ee0*/  FFMA R16, R27, UR13, -R61.reuse ;  /* 0x0000000d1b107c23 */ /* 0x100fe2000800083d */
[----:B------:R-:W-:Y:S01]  /*1ef0*/  LOP3.LUT R27, R6, 0xffff, RZ, 0xc0, !PT ;  /* 0x0000ffff061b7812 */ /* 0x000fe200078ec0ff */
[--C-:B------:R-:W-:Y:S01]  /*1f00*/  FFMA R135, R13, UR13, -R61.reuse ;  /* 0x0000000d0d877c23 */ /* 0x100fe2000800083d */
[--C-:B------:R-:W-:Y:S01]  /*1f10*/  FFMA R18, R31, UR13, -R61.reuse ;  /* 0x0000000d1f127c23 */ /* 0x100fe2000800083d */
[--C-:B------:R-:W-:Y:S01]  /*1f20*/  FFMA R20, R10, UR13, -R61.reuse ;  /* 0x0000000d0a147c23 */ /* 0x100fe2000800083d */
[CC--:B------:R-:W-:Y:S01]  /*1f30*/  LEA.HI R13, R27.reuse, R6.reuse, RZ, 0x14 ;  /* 0x000000061b0d7211 */ /* 0x0c0fe200078fa0ff */
[--C-:B------:R-:W-:Y:S01]  /*1f40*/  FFMA R133, R26, UR13, -R61.reuse ;  /* 0x0000000d1a857c23 */ /* 0x100fe2000800083d */
[-C--:B------:R-:W-:Y:S01]  /*1f50*/  LEA.HI R22, R27, R6.reuse, RZ, 0x15 ;  /* 0x000000061b167211 */ /* 0x080fe200078fa8ff */
[----:B------:R-:W-:Y:S01]  /*1f60*/  MUFU.EX2 R16, R16 ;  /* 0x0000001000107308 */ /* 0x000fe20000000800 */
[----:B------:R-:W-:Y:S01]  /*1f70*/  LOP3.LUT R31, R13, 0xffff, RZ, 0xc0, !PT ;  /* 0x0000ffff0d1f7812 */ /* 0x000fe200078ec0ff */
[--C-:B------:R-:W-:Y:S01]  /*1f80*/  FFMA R137, R34, UR13, -R61.reuse ;  /* 0x0000000d22897c23 */ /* 0x100fe2000800083d */
[----:B------:R-:W-:Y:S01]  /*1f90*/  PRMT R26, R22, 0x9910, RZ ;  /* 0x00009910161a7816 */ /* 0x000fe200000000ff */
[----:B------:R-:W-:Y:S01]  /*1fa0*/  FFMA R139, R38, UR13, -R61 ;  /* 0x0000000d268b7c23 */ /* 0x000fe2000800083d */
[----:B------:R-:W-:Y:S01]  /*1fb0*/  SHF.R.U32.HI R10, RZ, 0x4, R31 ;  /* 0x00000004ff0a7819 */ /* 0x000fe2000001161f */
[--C-:B------:R-:W-:Y:S01]  /*1fc0*/  FFMA R14, R14, UR13, -R61.reuse ;  /* 0x0000000d0e0e7c23 */ /* 0x100fe2000800083d */
[----:B------:R-:W-:Y:S01]  /*1fd0*/  LEA.HI R24, R27, R6, RZ, 0x12 ;  /* 0x000000061b187211 */ /* 0x000fe200078f90ff */
[----:B------:R-:W1:Y:S01]  /*1fe0*/  MUFU.EX2 R133, R133 ;  /* 0x0000008500857308 */ /* 0x000e620000000800 */
[----:B------:R-:W-:Y:S01]  /*1ff0*/  LEA.HI R22, R31, R10, RZ, 0x11 ;  /* 0x0000000a1f167211 */ /* 0x000fe200078f88ff */
[--C-:B------:R-:W-:Y:S01]  /*2000*/  FFMA R141, R42, UR13, -R61.reuse ;  /* 0x0000000d2a8d7c23 */ /* 0x100fe2000800083d */
[----:B------:R-:W-:Y:S01]  /*2010*/  LOP3.LUT R13, R13, 0xfff0, RZ, 0xc0, !PT ;  /* 0x0000fff00d0d7812 */ /* 0x000fe200078ec0ff */
[--C-:B------:R-:W-:Y:S01]  /*2020*/  FFMA R143, R46, UR13, -R61.reuse ;  /* 0x0000000d2e8f7c23 */ /* 0x100fe2000800083d */
[----:B------:R-:W-:Y:S01]  /*2030*/  LOP3.LUT R22, R22, 0xfe, RZ, 0xc0, !PT ;  /* 0x000000fe16167812 */ /* 0x000fe200078ec0ff */
[----:B------:R-:W-:Y:S01]  /*2040*/  FFMA R47, R47, UR13, -R61 ;  /* 0x0000000d2f2f7c23 */ /* 0x000fe2000800083d */
[----:B------:R-:W-:Y:S01]  /*2050*/  LOP3.LUT R24, R24, 0xfffc, RZ, 0xc0, !PT ;  /* 0x0000fffc18187812 */ /* 0x000fe200078ec0ff */
[----:B------:R-:W-:Y:S01]  /*2060*/  IMAD.MOV R13, RZ, RZ, -R13 ;  /* 0x000000ffff0d7224 */ /* 0x000fe200078e0a0d */
[----:B------:R-:W1:Y:S01]  /*2070*/  MUFU.EX2 R135, R135 ;  /* 0x0000008700877308 */ /* 0x000e620000000800 */
[----:B------:R-:W-:Y:S01]  /*2080*/  IMAD.MOV R27, RZ, RZ, -R22 ;  /* 0x000000ffff1b7224 */ /* 0x000fe200078e0a16 */
[----:B------:R-:W-:Y:S01]  /*2090*/  SHF.R.S32.HI R22, RZ, 0x5, R26 ;  /* 0x00000005ff167819 */ /* 0x000fe2000001141a */
[----:B------:R-:W-:Y:S01]  /*20a0*/  IMAD.MOV R24, RZ, RZ, -R24 ;  /* 0x000000ffff187224 */ /* 0x000fe200078e0a18 */
[----:B------:R-:W-:Y:S01]  /*20b0*/  PRMT R13, R13, 0x7710, RZ ;  /* 0x000077100d0d7816 */ /* 0x000fe200000000ff */
[--C-:B------:R-:W-:Y:S01]  /*20c0*/  FFMA R145, R50, UR13, -R61.reuse ;  /* 0x0000000d32917c23 */ /* 0x100fe2000800083d */
[----:B------:R-:W-:Y:S01]  /*20d0*/  PRMT R27, R27, 0x7710, RZ ;  /* 0x000077101b1b7816 */ /* 0x000fe200000000ff */
[----:B------:R-:W-:Y:S01]  /*20e0*/  FFMA R51, R51, UR13, -R61 ;  /* 0x0000000d33337c23 */ /* 0x000fe2000800083d */
[----:B------:R-:W-:Y:S01]  /*20f0*/  PRMT R31, R24, 0x7710, RZ ;  /* 0x00007710181f7816 */ /* 0x000fe200000000ff */
[----:B------:R-:W-:Y:S01]  /*2100*/  IMAD.IADD R13, R6, 0x1, R13 ;  /* 0x00000001060d7824 */ /* 0x000fe200078e020d */
[----:B------:R-:W-:Y:S01]  /*2110*/  PRMT R26, R22, 0x9910, RZ ;  /* 0x00009910161a7816 */ /* 0x000fe200000000ff */
[----:B------:R-:W-:Y:S01]  /*2120*/  IMAD.IADD R10, R10, 0x1, R27 ;  /* 0x000000010a0a7824 */ /* 0x000fe200078e021b */
[----:B------:R-:W1:Y:S01]  /*2130*/  MUFU.EX2 R18, R18 ;  /* 0x0000001200127308 */ /* 0x000e620000000800 */
[----:B------:R-:W-:Y:S01]  /*2140*/  IMAD.IADD R24, R6, 0x1, R31 ;  /* 0x0000000106187824 */ /* 0x000fe200078e021f */
[----:B------:R-:W-:Y:S01]  /*2150*/  PRMT R6, R13, 0x9910, RZ ;  /* 0x000099100d067816 */ /* 0x000fe200000000ff */
[--C-:B------:R-:W-:Y:S01]  /*2160*/  FFMA R22, R43, UR13, -R61.reuse ;  /* 0x0000000d2b167c23 */ /* 0x100fe2000800083d */
[----:B------:R-:W-:Y:S01]  /*2170*/  MOV R13, R26 ;  /* 0x0000001a000d7202 */ /* 0x000fe20000000f00 */
[--C-:B------:R-:W-:Y:S01]  /*2180*/  FFMA R54, R54, UR13, -R61.reuse ;  /* 0x0000000d36367c23 */ /* 0x100fe2000800083d */
[----:B------:R-:W-:Y:S01]  /*2190*/  PRMT R10, R10, 0x8880, RZ ;  /* 0x000088800a0a7816 */ /* 0x000fe200000000ff */
[--C-:B------:R-:W-:Y:S01]  /*21a0*/  FFMA R55, R55, UR13, -R61.reuse ;  /* 0x0000000d37377c23 */ /* 0x100fe2000800083d */
[----:B------:R-:W-:Y:S01]  /*21b0*/  LOP3.LUT R27, R24, 0x80, RZ, 0xc0, !PT ;  /* 0x00000080181b7812 */ /* 0x000fe200078ec0ff */
[----:B------:R-:W-:Y:S01]  /*21c0*/  IMAD R13, R13, 0x10, R6 ;  /* 0x000000100d0d7824 */ /* 0x000fe200078e0206 */
[----:B------:R-:W1:Y:S01]  /*21d0*/  MUFU.EX2 R23, R23 ;  /* 0x0000001700177308 */ /* 0x000e620000000800 */
[----:B------:R-:W-:Y:S01]  /*21e0*/  IMAD.MOV.U32 R6, RZ, RZ, R10 ;  /* 0x000000ffff067224 */ /* 0x000fe200078e000a */
[----:B------:R-:W-:Y:S01]  /*21f0*/  LEA.HI R27, R27, R24, RZ, 0x19 ;  /* 0x000000181b1b7211 */ /* 0x000fe200078fc8ff */
[--C-:B------:R-:W-:Y:S01]  /*2200*/  FFMA R58, R58, UR13, -R61.reuse ;  /* 0x0000000d3a3a7c23 */ /* 0x100fe2000800083d */
[----:B------:R-:W-:Y:S01]  /*2210*/  FFMA R59, R59, UR13, -R61 ;  /* 0x0000000d3b3b7c23 */ /* 0x000fe2000800083d */
[----:B------:R-:W-:Y:S01]  /*2220*/  IMAD R6, R13, 0x8, R6 ;  /* 0x000000080d067824 */ /* 0x000fe200078e0206 */
[----:B------:R-:W-:Y:S01]  /*2230*/  LOP3.LUT R27, R27, 0xfe, RZ, 0xc0, !PT ;  /* 0x000000fe1b1b7812 */ /* 0x000fe200078ec0ff */
[----:B------:R-:W-:Y:S01]  /*2240*/  IMAD.MOV.U32 R13, RZ, RZ, R8 ;  /* 0x000000ffff0d7224 */ /* 0x000fe200078e0008 */
[----:B------:R-:W1:Y:S01]  /*2250*/  MUFU.EX2 R137, R137 ;  /* 0x0000008900897308 */ /* 0x000e620000000800 */
[----:B------:R-:W-:-:S02]  /*2260*/  IMAD.SHL.U32 R6, R6, 0x8, RZ ;  /* 0x0000000806067824 */ /* 0x000fc400078e00ff */
[----:B------:R-:W-:Y:S01]  /*2270*/  FFMA R62, R62, UR13, -R61 ;  /* 0x0000000d3e3e7c23 */ /* 0x000fe2000800083d */
[----:B------:R-:W-:Y:S01]  /*2280*/  IMAD.MOV R27, RZ, RZ, -R27 ;  /* 0x000000ffff1b7224 */ /* 0x000fe200078e0a1b */
[----:B------:R-:W-:Y:S01]  /*2290*/  SHF.R.S32.HI R13, RZ, 0x2, R13 ;  /* 0x00000002ff0d7819 */ /* 0x000fe2000001140d */
[--C-:B------:R-:W-:Y:S01]  /*22a0*/  FFMA R63, R63, UR13, -R61.reuse ;  /* 0x0000000d3f3f7c23 */ /* 0x100fe2000800083d */
[----:B------:R-:W-:Y:S01]  /*22b0*/  IADD3 R10, R6, UR8, R6 ;  /* 0x00000008060a7c10 */ /* 0x000fe2000fffe006 */
[----:B------:R-:W-:Y:S01]  /*22c0*/  FFMA R66, R66, UR13, -R61 ;  /* 0x0000000d42427c23 */ /* 0x000fe2000800083d */
[----:B------:R-:W-:Y:S01]  /*22d0*/  LOP3.LUT R4, R13, 0xffff, RZ, 0xc0, !PT ;  /* 0x0000ffff0d047812 */ /* 0x000fe200078ec0ff */
[----:B------:R-:W-:Y:S01]  /*22e0*/  MUFU.EX2 R142, R142 ;  /* 0x0000008e008e7308 */ /* 0x000fe20000000800 */
[----:B------:R-:W-:Y:S01]  /*22f0*/  PRMT R27, R27, 0x7710, RZ ;  /* 0x000077101b1b7816 */ /* 0x000fe200000000ff */
[C---:B------:R-:W-:Y:S01]  /*2300*/  VIADD R6, R10.reuse, 0x4400 ;  /* 0x000044000a067836 */ /* 0x040fe20000000000 */
[----:B------:R-:W-:Y:S01]  /*2310*/  SHF.R.U32.HI R4, RZ, 0x5, R4 ;  /* 0x00000005ff047819 */ /* 0x000fe20000011604 */
[C---:B------:R-:W-:Y:S01]  /*2320*/  VIADD R28, R10.reuse, 0x4460 ;  /* 0x000044600a1c7836 */ /* 0x040fe20000000000 */
[----:B------:R-:W-:Y:S01]  /*2330*/  IADD3 R26, R10, 0x4420, RZ ;  /* 0x000044200a1a7810 */ /* 0x000fe20007ffe0ff */
[----:B------:R-:W-:Y:S01]  /*2340*/  IMAD.IADD R30, R24, 0x1, R27 ;  /* 0x00000001181e7824 */ /* 0x000fe200078e021b */
[----:B------:R-:W-:Y:S01]  /*2350*/  LOP3.LUT R8, R4, 0x7, RZ, 0xc0, !PT ;  /* 0x0000000704087812 */ /* 0x000fe200078ec0ff */
[----:B------:R-:W1:Y:S01]  /*2360*/  MUFU.EX2 R20, R20 ;  /* 0x0000001400147308 */ /* 0x000e620000000800 */
[----:B------:R-:W-:Y:S01]  /*2370*/  SHF.R.U32.HI R27, RZ, 0x3, R6 ;  /* 0x00000003ff1b7819 */ /* 0x000fe20000011606 */
[----:B------:R-:W-:Y:S01]  /*2380*/  FFMA R67, R67, UR13, -R61 ;  /* 0x0000000d43437c23 */ /* 0x000fe2000800083d */
[----:B------:R-:W-:Y:S01]  /*2390*/  SHF.R.U32.HI R31, RZ, 0x3, R26 ;  /* 0x00000003ff1f7819 */ /* 0x000fe2000001161a */
[----:B------:R-:W-:Y:S01]  /*23a0*/  IMAD.IADD R8, R13, 0x1, R8 ;  /* 0x000000010d087824 */ /* 0x000fe200078e0208 */
[----:B------:R-:W-:Y:S01]  /*23b0*/  LOP3.LUT R6, R6, 0x70, R27, 0x78, !PT ;  /* 0x0000007006067812 */ /* 0x000fe200078e781b */
[----:B------:R-:W-:Y:S01]  /*23c0*/  VIADD R27, R10, 0x4440 ;  /* 0x000044400a1b7836 */ /* 0x000fe20000000000 */
[----:B------:R-:W-:Y:S01]  /*23d0*/  LOP3.LUT R4, R26, 0x70, R31, 0x78, !PT ;  /* 0x000000701a047812 */ /* 0x000fe200078e781f */
[----:B------:R-:W-:Y:S01]  /*23e0*/  MUFU.EX2 R25, R25 ;  /* 0x0000001900197308 */ /* 0x000fe20000000800 */
[----:B------:R-:W-:Y:S01]  /*23f0*/  LOP3.LUT R8, R8, 0xfff8, RZ, 0xc0, !PT ;  /* 0x0000fff808087812 */ /* 0x000fe200078ec0ff */
[--C-:B------:R-:W-:Y:S01]  /*2400*/  FFMA R70, R70, UR13, -R61.reuse ;  /* 0x0000000d46467c23 */ /* 0x100fe2000800083d */
[----:B------:R-:W-:Y:S01]  /*2410*/  SHF.R.U32.HI R31, RZ, 0x3, R28 ;  /* 0x00000003ff1f7819 */ /* 0x000fe2000001161c */
[----:B------:R-:W-:Y:S01]  /*2420*/  FFMA R71, R71, UR13, -R61 ;  /* 0x0000000d47477c23 */ /* 0x000fe2000800083d */
[----:B------:R-:W-:Y:S01]  /*2430*/  SHF.R.U32.HI R10, RZ, 0x3, R27 ;  /* 0x00000003ff0a7819 */ /* 0x000fe2000001161b */
[----:B------:R-:W-:Y:S01]  /*2440*/  IMAD.MOV R32, RZ, RZ, -R8 ;  /* 0x000000ffff207224 */ /* 0x000fe200078e0a08 */
[----:B------:R-:W-:Y:S01]  /*2450*/  LOP3.LUT R8, R28, 0x70, R31, 0x78, !PT ;  /* 0x000000701c087812 */ /* 0x000fe200078e781f */
[----:B--2---:R-:W-:Y:S01]  /*2460*/  FADD R28, RZ, R132 ;  /* 0x00000084ff1c7221 */ /* 0x004fe20000000000 */
[----:B------:R-:W-:Y:S01]  /*2470*/  LOP3.LUT R10, R27, 0x70, R10, 0x78, !PT ;  /* 0x000000701b0a7812 */ /* 0x000fe200078e780a */
[----:B------:R-:W2:Y:S01]  /*2480*/  MUFU.EX2 R139, R139 ;  /* 0x0000008b008b7308 */ /* 0x000ea20000000800 */
[----:B------:R-:W-:Y:S01]  /*2490*/  PRMT R32, R32, 0x7710, RZ ;  /* 0x0000771020207816 */ /* 0x000fe200000000ff */
[----:B------:R-:W-:Y:S01]  /*24a0*/  FADD R27, R15, R28 ;  /* 0x0000001c0f1b7221 */ /* 0x000fe20000000000 */
[----:B------:R-:W-:Y:S01]  /*24b0*/  PRMT R31, R11, 0x8880, RZ ;  /* 0x000088800b1f7816 */ /* 0x000fe200000000ff */
[--C-:B------:R-:W-:Y:S01]  /*24c0*/  FFMA R74, R74, UR13, -R61.reuse ;  /* 0x0000000d4a4a7c23 */ /* 0x100fe2000800083d */
[----:B------:R-:W-:Y:S01]  /*24d0*/  FFMA R75, R75, UR13, -R61 ;  /* 0x0000000d4b4b7c23 */ /* 0x000fe2000800083d */
[----:B------:R-:W-:-:S02]  /*24e0*/  IMAD.IADD R13, R13, 0x1, R32 ;  /* 0x000000010d0d7824 */ /* 0x000fc400078e0220 */
[----:B---3--:R-:W-:Y:S01]  /*24f0*/  FADD R32, R134, R27 ;  /* 0x0000001b86207221 */ /* 0x008fe20000000000 */
[----:B------:R-:W-:Y:S01]  /*2500*/  MUFU.EX2 R144, R144 ;  /* 0x0000009000907308 */ /* 0x000fe20000000800 */
[--C-:B------:R-:W-:Y:S01]  /*2510*/  FFMA R78, R78, UR13, -R61.reuse ;  /* 0x0000000d4e4e7c23 */ /* 0x100fe2000800083d */
[--C-:B------:R-:W-:Y:S01]  /*2520*/  FFMA R79, R79, UR13, -R61.reuse ;  /* 0x0000000d4f4f7c23 */ /* 0x100fe2000800083d */
[----:B------:R-:W-:Y:S01]  /*2530*/  PRMT R28, R13, 0x9910, RZ ;  /* 0x000099100d1c7816 */ /* 0x000fe200000000ff */
[----:B------:R-:W-:Y:S01]  /*2540*/  FFMA R82, R82, UR13, -R61 ;  /* 0x0000000d52527c23 */ /* 0x000fe2000800083d */
[----:B------:R-:W-:Y:S01]  /*2550*/  SHF.R.S32.HI R13, RZ, 0x5, R31 ;  /* 0x00000005ff0d7819 */ /* 0x000fe2000001141f */
[--C-:B------:R-:W-:Y:S01]  /*2560*/  FFMA R83, R83, UR13, -R61.reuse ;  /* 0x0000000d53537c23 */ /* 0x100fe2000800083d */
[----:B------:R-:W-:Y:S01]  /*2570*/  PRMT R31, R30, 0x8880, RZ ;  /* 0x000088801e1f7816 */ /* 0x000fe200000000ff */
[----:B------:R-:W-:Y:S01]  /*2580*/  IMAD R28, R7, 0x40, R28 ;  /* 0x00000040071c7824 */ /* 0x000fe200078e021c */
[----:B------:R-:W-:Y:S01]  /*2590*/  PRMT R27, R13, 0x9910, RZ ;  /* 0x000099100d1b7816 */ /* 0x000fe200000000ff */
[----:B----4-:R-:W-:Y:S01]  /*25a0*/  FADD R13, R17, R32 ;  /* 0x00000020110d7221 */ /* 0x010fe20000000000 */
[----:B------:R-:W3:Y:S01]  /*25b0*/  MUFU.EX2 R14, R14 ;  /* 0x0000000e000e7308 */ /* 0x000ee20000000800 */
[--C-:B------:R-:W-:Y:S01]  /*25c0*/  FFMA R86, R86, UR13, -R61.reuse ;  /* 0x0000000d56567c23 */ /* 0x100fe2000800083d */
[----:B------:R-:W-:Y:S01]  /*25d0*/  FFMA R61, R87, UR13, -R61 ;  /* 0x0000000d573d7c23 */ /* 0x000fe2000800083d */
[----:B-----5:R-:W-:Y:S01]  /*25e0*/  FADD R32, R136, R13 ;  /* 0x0000000d88207221 */ /* 0x020fe20000000000 */
[----:B------:R-:W-:-:S02]  /*25f0*/  IMAD R28, R27, 0x10, R28 ;  /* 0x000000101b1c7824 */ /* 0x000fc400078e021c */
[----:B-1----:R-:W-:Y:S01]  /*2600*/  FADD R27, RZ, R133 ;  /* 0x00000085ff1b7221 */ /* 0x002fe20000000000 */
[----:B------:R-:W-:Y:S01]  /*2610*/  F2FP.F16.F32.PACK_AB R132, R15, R132 ;  /* 0x000000840f84723e */ /* 0x000fe200000000ff */
[----:B------:R-:W-:Y:S01]  /*2620*/  FADD R13, R19, R32 ;  /* 0x00000020130d7221 */ /* 0x000fe20000000000 */
[----:B------:R-:W-:Y:S01]  /*2630*/  MUFU.EX2 R29, R29 ;  /* 0x0000001d001d7308 */ /* 0x000fe20000000800 */
[----:B------:R-:W-:Y:S01]  /*2640*/  FADD R34, R16, R27 ;  /* 0x0000001b10227221 */ /* 0x000fe20000000000 */
[----:B------:R-:W-:Y:S01]  /*2650*/  F2FP.F16.F32.PACK_AB R134, R17, R134 ;  /* 0x000000861186723e */ /* 0x000fe200000000ff */
[----:B------:R-:W-:Y:S01]  /*2660*/  FADD R32, R138, R13 ;  /* 0x0000000d8a207221 */ /* 0x000fe20000000000 */
[----:B------:R-:W-:Y:S01]  /*2670*/  F2FP.F16.F32.PACK_AB R133, R16, R133 ;  /* 0x000000851085723e */ /* 0x000fe200000000ff */
[----:B------:R-:W-:Y:S01]  /*2680*/  FADD R27, R135, R34 ;  /* 0x00000022871b7221 */ /* 0x000fe20000000000 */
[----:B------:R-:W-:Y:S01]  /*2690*/  F2FP.F16.F32.PACK_AB R136, R19, R136 ;  /* 0x000000881388723e */ /* 0x000fe200000000ff */
[C---:B------:R-:W-:Y:S01]  /*26a0*/  FADD R13, R21.reuse, R32 ;  /* 0x00000020150d7221 */ /* 0x040fe20000000000 */
[----:B------:R-:W1:Y:S01]  /*26b0*/  MUFU.EX2 R141, R141 ;  /* 0x0000008d008d7308 */ /* 0x000e620000000800 */
[----:B------:R-:W-:Y:S01]  /*26c0*/  FADD R30, R18, R27 ;  /* 0x0000001b121e7221 */ /* 0x000fe20000000000 */
[----:B------:R-:W-:Y:S01]  /*26d0*/  F2FP.F16.F32.PACK_AB R138, R21, R138 ;  /* 0x0000008a158a723e */ /* 0x000fe200000000ff */
[----:B------:R-:W-:Y:S01]  /*26e0*/  FADD R32, R140, R13 ;  /* 0x0000000d8c207221 */ /* 0x000fe20000000000 */
[----:B------:R-:W-:Y:S01]  /*26f0*/  F2FP.F16.F32.PACK_AB R140, R23, R140 ;  /* 0x0000008c178c723e */ /* 0x000fe200000000ff */
[----:B------:R-:W-:Y:S01]  /*2700*/  FADD R27, R137, R30 ;  /* 0x0000001e891b7221 */ /* 0x000fe20000000000 */
[----:B------:R-:W-:Y:S01]  /*2710*/  F2FP.F16.F32.PACK_AB R135, R18, R135 ;  /* 0x000000871287723e */ /* 0x000fe200000000ff */
[----:B------:R-:W-:Y:S01]  /*2720*/  FADD R13, R23, R32 ;  /* 0x00000020170d7221 */ /* 0x000fe20000000000 */
[----:B------:R-:W4:Y:S01]  /*2730*/  MUFU.EX2 R146, R146 ;  /* 0x0000009200927308 */ /* 0x000f220000000800 */
[C---:B------:R-:W-:Y:S01]  /*2740*/  FADD R32, R20.reuse, R27 ;  /* 0x0000001b14207221 */ /* 0x040fe20000000000 */
[----:B------:R-:W-:Y:S01]  /*2750*/  F2FP.F16.F32.PACK_AB R137, R20, R137 ;  /* 0x000000891489723e */ /* 0x000fe200000000ff */
[----:B------:R-:W-:Y:S01]  /*2760*/  FADD R30, R142, R13 ;  /* 0x0000000d8e1e7221 */ /* 0x000fe20000000000 */
[----:B------:R-:W-:-:S02]  /*2770*/  IMAD R13, R31, 0x8, R28 ;  /* 0x000000081f0d7824 */ /* 0x000fc400078e021c */
[----:B--2---:R-:W-:Y:S01]  /*2780*/  FADD R31, R139, R32 ;  /* 0x000000208b1f7221 */ /* 0x004fe20000000000 */
[----:B------:R-:W-:Y:S01]  /*2790*/  IADD3 R28, R28, UR10, RZ ;  /* 0x0000000a1c1c7c10 */ /* 0x000fe2000fffe0ff */
[----:B------:R-:W-:Y:S01]  /*27a0*/  FADD R27, R25, R30 ;  /* 0x0000001e191b7221 */ /* 0x000fe20000000000 */
[----:B------:R-:W2:Y:S01]  /*27b0*/  MUFU.EX2 R22, R22 ;  /* 0x0000001600167308 */ /* 0x000ea20000000800 */
[----:B---3--:R-:W-:Y:S01]  /*27c0*/  FADD R32, R14, R31 ;  /* 0x0000001f0e207221 */ /* 0x008fe20000000000 */
[----:B------:R-:W-:Y:S01]  /*27d0*/  ISETP.LT.AND P1, PT, R28, UR14, !P0 ;  /* 0x0000000e1c007c0c */ /* 0x000fe2000c721270 */
[----:B------:R-:W-:Y:S01]  /*27e0*/  FADD R30, R144, R27 ;  /* 0x0000001b901e7221 */ /* 0x000fe20000000000 */
[----:B------:R-:W-:Y:S02]  /*27f0*/  VIADD R28, R28, 0x8 ;  /* 0x000000081c1c7836 */ /* 0x000fe40000000000 */
[----:B-1----:R-:W-:Y:S01]  /*2800*/  FADD R31, R141, R32 ;  /* 0x000000208d1f7221 */ /* 0x002fe20000000000 */
[----:B------:R-:W-:-:S02]  /*2810*/  VIADD R13, R13, UR10 ;  /* 0x0000000a0d0d7c36 */ /* 0x000fc40008000000 */
[----:B------:R-:W-:Y:S01]  /*2820*/  FADD R27, R29, R30 ;  /* 0x0000001e1d1b7221 */ /* 0x000fe20000000000 */
[----:B------:R-:W1:Y:S01]  /*2830*/  MUFU.EX2 R33, R33 ;  /* 0x0000002100217308 */ /* 0x000e620000000800 */
[----:B------:R-:W-:Y:S01]  /*2840*/  ISETP.LT.AND P0, PT, R28, UR14, !P0 ;  /* 0x0000000e1c007c0c */ /* 0x000fe2000c701270 */
[----:B------:R-:W-:Y:S01]  /*2850*/  UIMAD.WIDE.U32 UR14, UR11, UR28, URZ ;  /* 0x0000001c0b0e72a5 */ /* 0x000fe2000f8e003f */
[----:B----4-:R-:W-:Y:S01]  /*2860*/  FADD R30, R146, R27 ;  /* 0x0000001b921e7221 */ /* 0x010fe20000000000 */
[----:B------:R-:W-:Y:S01]  /*2870*/  F2FP.F16.F32.PACK_AB R139, R14, R139 ;  /* 0x0000008b0e8b723e */ /* 0x000fe200000000ff */
[----:B------:R-:W-:Y:S01]  /*2880*/  IMAD.MOV.U32 R14, RZ, RZ, RZ ;  /* 0x000000ffff0e7224 */ /* 0x000fe200078e00ff */
[----:B------:R-:W-:Y:S01]  /*2890*/  UIMAD UR15, UR11, UR29, UR15 ;  /* 0x0000001d0b0f72a4 */ /* 0x000fe2000f8e020f */
[----:B------:R-:W-:Y:S01]  /*28a0*/  F2FP.F16.F32.PACK_AB R142, R25, R142 ;  /* 0x0000008e198e723e */ /* 0x000fe200000000ff */
[----:B------:R-:W3:Y:S01]  /*28b0*/  MUFU.EX2 R143, R143 ;  /* 0x0000008f008f7308 */ /* 0x000ee20000000800 */
[C---:B--2---:R-:W-:Y:S01]  /*28c0*/  FADD R28, R22.reuse, R31 ;  /* 0x0000001f161c7221 */ /* 0x044fe20000000000 */
[----:B------:R-:W-:Y:S01]  /*28d0*/  ULDC.64 UR28, c[0x0][0x268] ;  /* 0x00009a00001c7ab9 */ /* 0x000fe20000000a00 */
[----:B------:R-:W-:Y:S01]  /*28e0*/  F2FP.F16.F32.PACK_AB R144, R29, R144 ;  /* 0x000000901d90723e */ /* 0x000fe200000000ff */
[----:B------:R-:W-:Y:S01]  /*28f0*/  UIMAD.WIDE.U32 UR14, UR12, UR28, UR14 ;  /* 0x0000001c0c0e72a5 */ /* 0x000fe2000f8e000e */
[----:B------:R-:W-:Y:S01]  /*2900*/  F2FP.F16.F32.PACK_AB R141, R22, R141 ;  /* 0x0000008d168d723e */ /* 0x000fe200000000ff */
[C---:B------:R-:W-:Y:S01]  /*2910*/  VIADD R16, R5.reuse, 0x1 ;  /* 0x0000000105107836 */ /* 0x040fe20000000000 */
[----:B------:R-:W-:Y:S01]  /*2920*/  IADD3 R17, -R5, 0x4, RZ ;  /* 0x0000000405117810 */ /* 0x000fe20007ffe1ff */
[----:B------:R-:W2:Y:S01]  /*2930*/  MUFU.EX2 R148, R148 ;  /* 0x0000009400947308 */ /* 0x000ea20000000800 */
[----:B-1----:R-:W-:Y:S01]  /*2940*/  FADD R27, R33, R30 ;  /* 0x0000001e211b7221 */ /* 0x002fe20000000000 */
[----:B------:R-:W-:Y:S01]  /*2950*/  @!P2 IMAD.MOV.U32 R30, RZ, RZ, 0x1 ;  /* 0x00000001ff1ea424 */ /* 0x000fe200078e00ff */
[----:B------:R-:W-:Y:S01]  /*2960*/  UIMAD UR15, UR12, UR29, UR15 ;  /* 0x0000001d0c0f72a4 */ /* 0x000fe2000f8e020f */
[----:B------:R-:W-:Y:S01]  /*2970*/  IADD3 R152, P3, R13, UR14, RZ ;  /* 0x0000000e0d987c10 */ /* 0x000fe2000ff7e0ff */
[----:B------:R-:W-:-:S02]  /*2980*/  UIADD3 UR14, UR8, 0x400, URZ ;  /* 0x00000400080e7890 */ /* 0x000fc4000fffe03f */
[----:B------:R1:W-:Y:S01]  /*2990*/  @!P2 SYNCS.ARRIVE.TRANS64.ART0 RZ, [UR8+0x18], R30 ;  /* 0x0000181effffa9a7 */ /* 0x0003e20008500008 */
[----:B------:R-:W-:Y:S01]  /*29a0*/  ULDC.64 UR28, c[0x0][0x240] ;  /* 0x00009000001c7ab9 */ /* 0x000fe20000000a00 */
[----:B------:R-:W1:Y:S01]  /*29b0*/  MUFU.EX2 R24, R47 ;  /* 0x0000002f00187308 */ /* 0x000e620000000800 */
[----:B---3--:R-:W-:Y:S01]  /*29c0*/  FADD R31, R143, R28 ;  /* 0x0000001c8f1f7221 */ /* 0x008fe20000000000 */
[----:B------:R-:W-:Y:S01]  /*29d0*/  LEA.HI.X.SX32 R43, R13, UR15, 0x1, P3 ;  /* 0x0000000f0d2b7c11 */ /* 0x000fe200098f0eff */
[----:B------:R-:W-:Y:S01]  /*29e0*/  USHF.R.U32.HI UR14, URZ, 0x4, UR14 ;  /* 0x000000043f0e7899 */ /* 0x000fe2000801160e */
[----:B------:R-:W-:Y:S01]  /*29f0*/  LEA R13, P3, R152, UR28, 0x2 ;  /* 0x0000001c980d7c11 */ /* 0x000fe2000f8610ff */
[----:B------:R-:W-:Y:S01]  /*2a00*/  UMOV UR15, 0x40000040 ;  /* 0x40000040000f7882 */ /* 0x000fe20000000000 */
[----:B------:R-:W-:Y:S01]  /*2a10*/  F2FP.F16.F32.PACK_AB R146, R33, R146 ;  /* 0x000000922192723e */ /* 0x000fe200000000ff */
[----:B------:R-:W-:Y:S01]  /*2a20*/  ULOP3.LUT UR14, UR14, 0x3fc0, URZ, 0xc0, !UPT ;  /* 0x00003fc00e0e7892 */ /* 0x000fe2000f8ec03f */
[----:B------:R-:W3:Y:S01]  /*2a30*/  MUFU.EX2 R35, R35 ;  /* 0x0000002300237308 */ /* 0x000ee20000000800 */
[----:B--2---:R-:W-:Y:S01]  /*2a40*/  FADD R28, R148, R27 ;  /* 0x0000001b941c7221 */ /* 0x004fe20000000000 */
[----:B------:R-:W-:Y:S01]  /*2a50*/  LEA.HI.X R152, R152, UR29, R43, 0x2, P3 ;  /* 0x0000001d98987c11 */ /* 0x000fe200098f142b */
[----:B------:R-:W-:Y:S01]  /*2a60*/  UIADD3 UR30, UR14, 0x80, URZ ;  /* 0x000000800e1e7890 */ /* 0x000fe2000fffe03f */
[----:B------:R-:W-:Y:S01]  /*2a70*/  PLOP3.LUT P3, PT, PT, PT, UP0, 0x80, 0x0 ;  /* 0x000000000000781c */ /* 0x000fe20003f6f008 */
[----:B------:R-:W-:-:S02]  /*2a80*/  UIADD3 UR34, UR14, 0x100, URZ ;  /* 0x000001000e227890 */ /* 0x000fc4000fffe03f */
[----:B------:R-:W-:Y:S01]  /*2a90*/  UIADD3 UR38, UR14, 0x180, URZ ;  /* 0x000001800e267890 */ /* 0x000fe2000fffe03f */
[----:B------:R-:W2:Y:S01]  /*2aa0*/  MUFU.EX2 R145, R145 ;  /* 0x0000009100917308 */ /* 0x000ea20000000800 */
[C---:B-1----:R-:W-:Y:S01]  /*2ab0*/  FADD R30, R24.reuse, R31 ;  /* 0x0000001f181e7221 */ /* 0x042fe20000000000 */
[----:B------:R-:W-:Y:S01]  /*2ac0*/  UIADD3 UR42, UR14, 0x200, URZ ;  /* 0x000002000e2a7890 */ /* 0x000fe2000fffe03f */
[----:B------:R-:W-:Y:S01]  /*2ad0*/  F2FP.F16.F32.PACK_AB R143, R24, R143 ;  /* 0x0000008f188f723e */ /* 0x000fe200000000ff */
[----:B------:R-:W-:Y:S02]  /*2ae0*/  UIADD3 UR46, UR14, 0x280, URZ ;  /* 0x000002800e2e7890 */ /* 0x000fe4000fffe03f */
[----:B------:R-:W-:Y:S02]  /*2af0*/  UIADD3 UR50, UR14, 0x300, URZ ;  /* 0x000003000e327890 */ /* 0x000fe4000fffe03f */
[----:B------:R-:W1:Y:S01]  /*2b00*/  MUFU.EX2 R150, R150 ;  /* 0x0000009600967308 */ /* 0x000e620000000800 */
[C---:B---3--:R-:W-:Y:S01]  /*2b10*/  FADD R27, R35.reuse, R28 ;  /* 0x0000001c231b7221 */ /* 0x048fe20000000000 */
[----:B------:R-:W-:Y:S01]  /*2b20*/  UIADD3 UR54, UR14, 0x380, URZ ;  /* 0x000003800e367890 */ /* 0x000fe2000fffe03f */
[----:B------:R-:W-:-:S05]  /*2b30*/  F2FP.F16.F32.PACK_AB R148, R35, R148 ;  /* 0x000000942394723e */ /* 0x000fca00000000ff */
[----:B------:R-:W3:Y:S01]  /*2b40*/  MUFU.EX2 R26, R51 ;  /* 0x00000033001a7308 */ /* 0x000ee20000000800 */
[----:B--2---:R-:W-:-:S07]  /*2b50*/  FADD R31, R145, R30 ;  /* 0x0000001e911f7221 */ /* 0x004fce0000000000 */
[----:B------:R-:W2:Y:S01]  /*2b60*/  MUFU.EX2 R37, R37 ;  /* 0x0000002500257308 */ /* 0x000ea20000000800 */
[----:B-1----:R-:W-:-:S07]  /*2b70*/  FADD R28, R150, R27 ;  /* 0x0000001b961c7221 */ /* 0x002fce0000000000 */
[----:B------:R-:W1:Y:S01]  /*2b80*/  MUFU.EX2 R54, R54 ;  /* 0x0000003600367308 */ /* 0x000e620000000800 */
[C---:B---3--:R-:W-:Y:S01]  /*2b90*/  FADD R31, R26.reuse, R31 ;  /* 0x0000001f1a1f7221 */ /* 0x048fe20000000000 */
[----:B------:R-:W-:-:S06]  /*2ba0*/  F2FP.F16.F32.PACK_AB R145, R26, R145 ;  /* 0x000000911a91723e */ /* 0x000fcc00000000ff */
[----:B------:R-:W3:Y:S01]  /*2bb0*/  MUFU.EX2 R120, R120 ;  /* 0x0000007800787308 */ /* 0x000ee20000000800 */
[C---:B--2---:R-:W-:Y:S01]  /*2bc0*/  FADD R27, R37.reuse, R28 ;  /* 0x0000001c251b7221 */ /* 0x044fe20000000000 */
[----:B------:R-:W-:-:S06]  /*2bd0*/  F2FP.F16.F32.PACK_AB R150, R37, R150 ;  /* 0x000000962596723e */ /* 0x000fcc00000000ff */
[----:B------:R-:W2:Y:S01]  /*2be0*/  MUFU.EX2 R55, R55 ;  /* 0x0000003700377308 */ /* 0x000ea20000000800 */
[----:B-1----:R-:W-:-:S07]  /*2bf0*/  FADD R30, R54, R31 ;  /* 0x0000001f361e7221 */ /* 0x002fce0000000000 */
[----:B------:R-:W1:Y:S01]  /*2c00*/  MUFU.EX2 R39, R39 ;  /* 0x0000002700277308 */ /* 0x000e620000000800 */
[----:B---3--:R-:W-:-:S07]  /*2c10*/  FADD R28, R120, R27 ;  /* 0x0000001b781c7221 */ /* 0x008fce0000000000 */
[----:B------:R-:W3:Y:S01]  /*2c20*/  MUFU.EX2 R58, R58 ;  /* 0x0000003a003a7308 */ /* 0x000ee20000000800 */
[C---:B--2---:R-:W-:Y:S01]  /*2c30*/  FADD R31, R55.reuse, R30 ;  /* 0x0000001e371f7221 */ /* 0x044fe20000000000 */
[----:B------:R-:W-:-:S06]  /*2c40*/  F2FP.F16.F32.PACK_AB R147, R55, R54 ;  /* 0x000000363793723e */ /* 0x000fcc00000000ff */
[----:B------:R-:W2:Y:S01]  /*2c50*/  MUFU.EX2 R122, R122 ;  /* 0x0000007a007a7308 */ /* 0x000ea20000000800 */
[C---:B-1----:R-:W-:Y:S01]  /*2c60*/  FADD R27, R39.reuse, R28 ;  /* 0x0000001c271b7221 */ /* 0x042fe20000000000 */
[----:B------:R-:W-:-:S06]  /*2c70*/  F2FP.F16.F32.PACK_AB R120, R39, R120 ;  /* 0x000000782778723e */ /* 0x000fcc00000000ff */
[----:B------:R-:W1:Y:S01]  /*2c80*/  MUFU.EX2 R59, R59 ;  /* 0x0000003b003b7308 */ /* 0x000e620000000800 */
[----:B---3--:R-:W-:-:S07]  /*2c90*/  FADD R30, R58, R31 ;  /* 0x0000001f3a1e7221 */ /* 0x008fce0000000000 */
[----:B------:R-:W3:Y:S01]  /*2ca0*/  MUFU.EX2 R41, R41 ;  /* 0x0000002900297308 */ /* 0x000ee20000000800 */
[----:B--2---:R-:W-:-:S07]  /*2cb0*/  FADD R28, R122, R27 ;  /* 0x0000001b7a1c7221 */ /* 0x004fce0000000000 */
[----:B------:R-:W2:Y:S01]  /*2cc0*/  MUFU.EX2 R62, R62 ;  /* 0x0000003e003e7308 */ /* 0x000ea20000000800 */
[C---:B-1----:R-:W-:Y:S01]  /*2cd0*/  FADD R31, R59.reuse, R30 ;  /* 0x0000001e3b1f7221 */ /* 0x042fe20000000000 */
[----:B------:R-:W-:-:S06]  /*2ce0*/  F2FP.F16.F32.PACK_AB R149, R59, R58 ;  /* 0x0000003a3b95723e */ /* 0x000fcc00000000ff */
[----:B------:R-:W1:Y:S01]  /*2cf0*/  MUFU.EX2 R124, R124 ;  /* 0x0000007c007c7308 */ /* 0x000e620000000800 */
[C---:B---3--:R-:W-:Y:S01]  /*2d00*/  FADD R27, R41.reuse, R28 ;  /* 0x0000001c291b7221 */ /* 0x048fe20000000000 */
[----:B------:R-:W-:-:S06]  /*2d10*/  F2FP.F16.F32.PACK_AB R122, R41, R122 ;  /* 0x0000007a297a723e */ /* 0x000fcc00000000ff */
        /* <DEDUP_REMOVED lines=43> */
[C---:B---3--:R-:W-:Y:S01]  /*2fd0*/  FADD R27, R79.reuse, R28 ;  /* 0x0000001c4f1b7221 */ /* 0x048fe20000000000 */
[----:B------:R-:W-:-:S06]  /*2fe0*/  F2FP.F16.F32.PACK_AB R127, R79, R78 ;  /* 0x0000004e4f7f723e */ /* 0x000fcc00000000ff */
[----:B------:R-:W3:Y:S01]  /*2ff0*/  MUFU.EX2 R86, R86 ;  /* 0x0000005600567308 */ /* 0x000ee20000000800 */
[----:B--2---:R-:W-:-:S07]  /*3000*/  FADD R28, R82, R27 ;  /* 0x0000001b521c7221 */ /* 0x004fce0000000000 */
[----:B------:R-:W2:Y:S01]  /*3010*/  MUFU.EX2 R61, R61 ;  /* 0x0000003d003d7308 */ /* 0x000ea20000000800 */
[C---:B-1----:R-:W-:Y:S01]  /*3020*/  FADD R15, R83.reuse, R28 ;  /* 0x0000001c530f7221 */ /* 0x042fe20000000000 */
[----:B------:R-:W-:-:S03]  /*3030*/  F2FP.F16.F32.PACK_AB R129, R83, R82 ;  /* 0x000000525381723e */ /* 0x000fc600000000ff */
[----:B---3--:R-:W-:-:S04]  /*3040*/  FADD R28, R86, R15 ;  /* 0x0000000f561c7221 */ /* 0x008fc80000000000 */
[C---:B--2---:R-:W-:Y:S01]  /*3050*/  FADD R15, R61.reuse, R28 ;  /* 0x0000001c3d0f7221 */ /* 0x044fe20000000000 */
[----:B------:R-:W-:Y:S01]  /*3060*/  F2FP.F16.F32.PACK_AB R131, R61, R86 ;  /* 0x000000563d83723e */ /* 0x000fe200000000ff */
[----:B------:R-:W-:Y:S06]  /*3070*/  @!P3 BRA `(.L_x_14) ;  /* 0x000000180020b947 */ /* 0x000fec0003800000 */
[----:B------:R-:W-:Y:S01]  /*3080*/  IMAD.MOV.U32 R21, RZ, RZ, R12 ;  /* 0x000000ffff157224 */ /* 0x000fe200078e000c */
[----:B------:R-:W-:Y:S01]  /*3090*/  UIADD3 UR29, -UR9, URZ, URZ ;  /* 0x0000003f091d7290 */ /* 0x000fe2000fffe13f */
[----:B------:R-:W-:Y:S01]  /*30a0*/  IMAD.MOV.U32 R22, RZ, RZ, R3 ;  /* 0x000000ffff167224 */ /* 0x000fe200078e0003 */
[----:B------:R-:W-:Y:S01]  /*30b0*/  UPLOP3.LUT UP0, UPT, UPT, UPT, UPT, 0x40, 0x0 ;  /* 0x000000000000789c */ /* 0x000fe20003f0e870 */
[----:B------:R-:W-:Y:S01]  /*30c0*/  IMAD.MOV.U32 R20, RZ, RZ, RZ ;  /* 0x000000ffff147224 */ /* 0x000fe200078e00ff */
[----:B------:R-:W-:-:S09]  /*30d0*/  ULDC UR28, c[0x0][0x480] ;  /* 0x00012000001c7ab9 */ /* 0x000fd20000000800 */
.L_x_19:
[----:B------:R-:W1:Y:S01]  /*30e0*/  S2UR UR13, SR_CgaCtaId ;  /* 0x00000000000d79c3 */ /* 0x000e620000008800 */
[----:B------:R-:W-:Y:S01]  /*30f0*/  UMOV UR8, 0x400 ;  /* 0x0000040000087882 */ /* 0x000fe20000000000 */
[----:B------:R-:W-:-:S04]  /*3100*/  LOP3.LUT R14, R20, 0x1, RZ, 0x3c, !PT ;  /* 0x00000001140e7812 */ /* 0x000fc800078e3cff */
[----:B------:R-:W-:Y:S01]  /*3110*/  SHF.L.U32 R3, R14, 0x1f, RZ ;  /* 0x0000001f0e037819 */ /* 0x000fe200000006ff */
[----:B-1----:R-:W-:-:S09]  /*3120*/  ULEA UR8, UR13, UR8, 0x18 ;  /* 0x000000080d087291 */ /* 0x002fd2000f8ec03f */
[----:B------:R-:W1:Y:S02]  /*3130*/  SYNCS.PHASECHK.TRANS64.TRYWAIT P2, [UR8+0x10], R3 ;  /* 0x00001003ff0075a7 */ /* 0x000e640008040148 */
[----:B-1----:R-:W-:Y:S05]  /*3140*/  @P2 BRA `(.L_x_15) ;  /* 0x00000000000c2947 */ /* 0x002fea0003800000 */
[----:B------:R-:W-:-:S04]  /*3150*/  IMAD.U32 R18, R14, -0x80000000, RZ ;  /* 0x800000000e127824 */ /* 0x000fc800078e00ff */
[----:B------:R-:W1:Y:S02]  /*3160*/  SYNCS.PHASECHK.TRANS64.TRYWAIT P2, [UR8+0x10], R18 ;  /* 0x00001012ff0075a7 */ /* 0x000e640008040148 */
[----:B-1----:R-:W-:Y:S05]  /*3170*/  @!P2 BRA `(.L_x_16) ;  /* 0x0000002000b8a947 */ /* 0x002fea0003800000 */
.L_x_15:
[----:B------:R2:W-:Y:S01]  /*3180*/  BAR.SYNC.DEFER_BLOCKING R16, 0x100 ;  /* 0x000400100000751d */ /* 0x0005e20000010000 */
[----:B------:R-:W-:-:S05]  /*3190*/  IMAD.U32 R18, R20, -0x80000000, RZ ;  /* 0x8000000014127824 */ /* 0x000fca00078e00ff */
[----:B------:R-:W-:-:S06]  /*31a0*/  WARPGROUP.ARRIVE ;  /* 0x00000000000079c5 */ /* 0x000fcc0000000000 */
[----:B------:R-:W-:-:S12]  /*31b0*/  HGMMA.64x128x16.F32 R24, gdesc[UR24], RZ, !UPT ;  /* 0x01e00000181879f0 */ /* 0x000fd8000c7008ff */
[----:B------:R-:W-:-:S12]  /*31c0*/  HGMMA.64x128x16.F32 R24, gdesc[UR20], R24 ;  /* 0x01e00000141879f0 */ /* 0x000fd80008700818 */
[----:B------:R-:W-:-:S12]  /*31d0*/  HGMMA.64x128x16.F32 R24, gdesc[UR16], R24 ;  /* 0x01e00000101879f0 */ /* 0x000fd80008700818 */
[----:B------:R-:W-:Y:S01]  /*31e0*/  HGMMA.64x128x16.F32 R24, gdesc[UR4], R24, gsb0 ;  /* 0x01e00000041879f0 */ /* 0x000fe20008000818 */
[----:B------:R-:W3:Y:S02]  /*31f0*/  SYNCS.PHASECHK.TRANS64.TRYWAIT P2, [UR8+0x20], R18 ;  /* 0x00002012ff0075a7 */ /* 0x000ee40008040148 */
[----:B--23--:R-:W-:Y:S05]  /*3200*/  @P2 BRA `(.L_x_17) ;  /* 0x0000000000082947 */ /* 0x00cfea0003800000 */
[----:B------:R-:W2:Y:S02]  /*3210*/  SYNCS.PHASECHK.TRANS64.TRYWAIT P2, [UR8+0x20], R18 ;  /* 0x00002012ff0075a7 */ /* 0x000ea40008040148 */
[----:B--2---:R-:W-:Y:S05]  /*3220*/  @!P2 BRA `(.L_x_18) ;  /* 0x0000002000a8a947 */ /* 0x004fea0003800000 */
.L_x_17:
[----:B------:R-:W-:Y:S01]  /*3230*/  WARPGROUP.ARRIVE ;  /* 0x00000000000079c5 */ /* 0x000fe20000000000 */
[----:B------:R-:W-:Y:S01]  /*3240*/  UMOV UR13, UR28 ;  /* 0x0000001c000d7c82 */ /* 0x000fe20008000000 */
[----:B------:R-:W-:-:S04]  /*3250*/  UIADD3 UR29, UR29, 0x1, URZ ;  /* 0x000000011d1d7890 */ /* 0x000fc8000fffe03f */
[----:B------:R-:W-:Y:S01]  /*3260*/  HGMMA.64x64x16.F32 R88, R132, gdesc[UR12].tnspB, R88, UP0 ;  /* 0x40e0000c84587df0 */ /* 0x000fe2000bf00858 */
[----:B------:R-:W-:-:S04]  /*3270*/  UPLOP3.LUT UP0, UPT, UPT, UPT, UPT, 0x80, 0x0 ;  /* 0x000000000000789c */ /* 0x000fc80003f0f070 */
[----:B------:R-:W-:Y:S04]  /*3280*/  HGMMA.64x64x16.F32 R88, R136, gdesc[UR28].tnspB, R88 ;  /* 0x40e0001c88587df0 */ /* 0x000fe80008700858 */
[----:B------:R-:W-:Y:S04]  /*3290*/  HGMMA.64x64x16.F32 R88, R140, gdesc[UR32].tnspB, R88 ;  /* 0x40e000208c587df0 */ /* 0x000fe80008700858 */
[----:B------:R-:W-:Y:S04]  /*32a0*/  HGMMA.64x64x16.F32 R88, R144, gdesc[UR36].tnspB, R88 ;  /* 0x40e0002490587df0 */ /* 0x000fe80008700858 */
[----:B------:R-:W-:Y:S04]  /*32b0*/  HGMMA.64x64x16.F32 R88, R148, gdesc[UR40].tnspB, R88 ;  /* 0x40e0002894587df0 */ /* 0x000fe80008700858 */
[----:B------:R-:W-:Y:S04]  /*32c0*/  HGMMA.64x64x16.F32 R88, R120, gdesc[UR44].tnspB, R88 ;  /* 0x40e0002c78587df0 */ /* 0x000fe80008700858 */
[----:B------:R-:W-:Y:S04]  /*32d0*/  HGMMA.64x64x16.F32 R88, R124, gdesc[UR48].tnspB, R88 ;  /* 0x40e000307c587df0 */ /* 0x000fe80008700858 */
[----:B------:R-:W-:Y:S01]  /*32e0*/  HGMMA.64x64x16.F32 R88, R128, gdesc[UR52].tnspB, R88, gsb0 ;  /* 0x40e0003480587df0 */ /* 0x000fe20008000858 */
[----:B------:R2:W-:Y:S06]  /*32f0*/  BAR.ARV R17, 0x100 ;  /* 0x000400110000751d */ /* 0x0005ec0000002000 */
[----:B------:R-:W-:-:S02]  /*3300*/  WARPGROUP.DEPBAR.LE gsb0, 0x1 ;  /* 0x00008000000079c5 */ /* 0x000fc40000010100 */
[----:B-1----:R-:W-:Y:S02]  /*3310*/  FMNMX R3, R24, R32, !PT ;  /* 0x0000002018037209 */ /* 0x002fe40007800000 */
        /* <DEDUP_REMOVED lines=62> */
[----:B------:R-:W-:-:S03]  /*3700*/  FMNMX R154, R154, R21, !PT ;  /* 0x000000159a9a7209 */ /* 0x000fc60007800000 */
[----:B------:R-:W1:Y:S04]  /*3710*/  SHFL.BFLY PT, R3, R18, 0x2, 0x1f ;  /* 0x0c401f0012037f89 */ /* 0x000e6800000e0000 */
[----:B------:R-:W3:Y:S01]  /*3720*/  SHFL.BFLY PT, R23, R154, 0x2, 0x1f ;  /* 0x0c401f009a177f89 */ /* 0x000ee200000e0000 */
[----:B-1----:R-:W-:Y:S02]  /*3730*/  FMNMX R19, R18, R3, !PT ;  /* 0x0000000312137209 */ /* 0x002fe40007800000 */
[----:B---3--:R-:W-:-:S03]  /*3740*/  FMNMX R20, R154, R23, !PT ;  /* 0x000000179a147209 */ /* 0x008fc60007800000 */
[----:B------:R-:W1:Y:S04]  /*3750*/  SHFL.BFLY PT, R12, R19, 0x1, 0x1f ;  /* 0x0c201f00130c7f89 */ /* 0x000e6800000e0000 */
[----:B------:R-:W3:Y:S01]  /*3760*/  SHFL.BFLY PT, R23, R20, 0x1, 0x1f ;  /* 0x0c201f0014177f89 */ /* 0x000ee200000e0000 */
[----:B-1----:R-:W-:Y:S02]  /*3770*/  FMNMX R3, R19, R12, !PT ;  /* 0x0000000c13037209 */ /* 0x002fe40007800000 */
[----:B---3--:R-:W-:Y:S02]  /*3780*/  FMNMX R12, R20, R23, !PT ;  /* 0x00000017140c7209 */ /* 0x008fe40007800000 */
[----:B------:R-:W-:Y:S02]  /*3790*/  FSETP.NEU.AND P2, PT, R3, -INF , PT ;  /* 0xff8000000300780b */ /* 0x000fe40003f4d000 */
[----:B------:R-:W-:-:S02]  /*37a0*/  FSETP.NEU.AND P3, PT, R12, -INF , PT ;  /* 0xff8000000c00780b */ /* 0x000fc40003f6d000 */
[----:B------:R-:W-:Y:S02]  /*37b0*/  FSEL R23, R3, RZ, P2 ;  /* 0x000000ff03177208 */ /* 0x000fe40001000000 */
[----:B------:R-:W-:Y:S02]  /*37c0*/  FSEL R156, R12, RZ, P3 ;  /* 0x000000ff0c9c7208 */ /* 0x000fe40001800000 */
[----:B------:R-:W-:Y:S01]  /*37d0*/  ISETP.NE.AND P2, PT, R2, RZ, PT ;  /* 0x000000ff0200720c */ /* 0x000fe20003f45270 */
[C---:B------:R-:W-:Y:S01]  /*37e0*/  FADD R18, -R23.reuse, R22 ;  /* 0x0000001617127221 */ /* 0x040fe20000000100 */
[----:B------:R-:W-:Y:S01]  /*37f0*/  FMUL R23, R23, UR13 ;  /* 0x0000000d17177c20 */ /* 0x000fe20008400000 */
[C---:B------:R-:W-:Y:S01]  /*3800*/  FADD R21, -R156.reuse, R21 ;  /* 0x000000159c157221 */ /* 0x040fe20000000100 */
[----:B------:R-:W-:Y:S01]  /*3810*/  FMUL R156, R156, UR13 ;  /* 0x0000000d9c9c7c20 */ /* 0x000fe20008400000 */
[----:B------:R-:W-:Y:S01]  /*3820*/  FMUL R18, R18, UR13 ;  /* 0x0000000d12127c20 */ /* 0x000fe20008400000 */
[--C-:B------:R-:W-:Y:S01]  /*3830*/  FFMA R24, R24, UR13, -R23.reuse ;  /* 0x0000000d18187c23 */ /* 0x100fe20008000817 */
[----:B------:R-:W-:Y:S01]  /*3840*/  FMUL R21, R21, UR13 ;  /* 0x0000000d15157c20 */ /* 0x000fe20008400000 */
[--C-:B------:R-:W-:Y:S01]  /*3850*/  FFMA R26, R26, UR13, -R156.reuse ;  /* 0x0000000d1a1a7c23 */ /* 0x100fe2000800089c */
[--C-:B------:R-:W-:Y:S01]  /*3860*/  FFMA R27, R27, UR13, -R156.reuse ;  /* 0x0000000d1b1b7c23 */ /* 0x100fe2000800089c */
[--C-:B------:R-:W-:Y:S01]  /*3870*/  FFMA R25, R25, UR13, -R23.reuse ;  /* 0x0000000d19197c23 */ /* 0x100fe20008000817 */
[----:B------:R-:W-:Y:S01]  /*3880*/  MUFU.EX2 R19, R18 ;  /* 0x0000001200137308 */ /* 0x000fe20000000800 */
[--C-:B------:R-:W-:Y:S01]  /*3890*/  FFMA R30, R30, UR13, -R156.reuse ;  /* 0x0000000d1e1e7c23 */ /* 0x100fe2000800089c */
[--C-:B------:R-:W-:Y:S01]  /*38a0*/  FFMA R28, R28, UR13, -R23.reuse ;  /* 0x0000000d1c1c7c23 */ /* 0x100fe20008000817 */
[--C-:B------:R-:W-:Y:S01]  /*38b0*/  FFMA R31, R31, UR13, -R156.reuse ;  /* 0x0000000d1f1f7c23 */ /* 0x100fe2000800089c */
[--C-:B------:R-:W-:Y:S01]  /*38c0*/  FFMA R29, R29, UR13, -R23.reuse ;  /* 0x0000000d1d1d7c23 */ /* 0x100fe20008000817 */
[--C-:B------:R-:W-:Y:S01]  /*38d0*/  FFMA R34, R34, UR13, -R156.reuse ;  /* 0x0000000d22227c23 */ /* 0x100fe2000800089c */
[--C-:B------:R-:W-:Y:S01]  /*38e0*/  FFMA R32, R32, UR13, -R23.reuse ;  /* 0x0000000d20207c23 */ /* 0x100fe20008000817 */
[----:B------:R-:W-:Y:S01]  /*38f0*/  @!P2 IMAD.MOV.U32 R20, RZ, RZ, 0x1 ;  /* 0x00000001ff14a424 */ /* 0x000fe200078e00ff */
[----:B------:R-:W-:Y:S01]  /*3900*/  MUFU.EX2 R21, R21 ;  /* 0x0000001500157308 */ /* 0x000fe20000000800 */
[--C-:B------:R-:W-:Y:S01]  /*3910*/  FFMA R35, R35, UR13, -R156.reuse ;  /* 0x0000000d23237c23 */ /* 0x100fe2000800089c */
[--C-:B------:R-:W-:Y:S01]  /*3920*/  FFMA R33, R33, UR13, -R23.reuse ;  /* 0x0000000d21217c23 */ /* 0x100fe20008000817 */
[----:B------:R1:W-:Y:S01]  /*3930*/  @!P2 SYNCS.ARRIVE.TRANS64.ART0 RZ, [UR8+0x18], R20 ;  /* 0x00001814ffffa9a7 */ /* 0x0003e20008500008 */
[----:B------:R-:W-:Y:S01]  /*3940*/  FFMA R38, R38, UR13, -R156 ;  /* 0x0000000d26267c23 */ /* 0x000fe2000800089c */
[--C-:B------:R-:W-:Y:S01]  /*3950*/  FFMA R36, R36, UR13, -R23.reuse ;  /* 0x0000000d24247c23 */ /* 0x100fe20008000817 */
[--C-:B------:R-:W-:Y:S01]  /*3960*/  FFMA R37, R37, UR13, -R23.reuse ;  /* 0x0000000d25257c23 */ /* 0x100fe20008000817 */
[--C-:B------:R-:W-:Y:S01]  /*3970*/  FFMA R40, R40, UR13, -R23.reuse ;  /* 0x0000000d28287c23 */ /* 0x100fe20008000817 */
[----:B------:R-:W1:Y:S01]  /*3980*/  MUFU.EX2 R26, R26 ;  /* 0x0000001a001a7308 */ /* 0x000e620000000800 */
[--C-:B------:R-:W-:Y:S01]  /*3990*/  FFMA R41, R41, UR13, -R23.reuse ;  /* 0x0000000d29297c23 */ /* 0x100fe20008000817 */
[--C-:B------:R-:W-:Y:S01]  /*39a0*/  FFMA R44, R44, UR13, -R23.reuse ;  /* 0x0000000d2c2c7c23 */ /* 0x100fe20008000817 */
[--C-:B------:R-:W-:Y:S01]  /*39b0*/  FFMA R45, R45, UR13, -R23.reuse ;  /* 0x0000000d2d2d7c23 */ /* 0x100fe20008000817 */
[--C-:B------:R-:W-:Y:S01]  /*39c0*/  FFMA R48, R48, UR13, -R23.reuse ;  /* 0x0000000d30307c23 */ /* 0x100fe20008000817 */
[--C-:B------:R-:W-:Y:S01]  /*39d0*/  FFMA R49, R49, UR13, -R23.reuse ;  /* 0x0000000d31317c23 */ /* 0x100fe20008000817 */
[--C-:B------:R-:W-:Y:S01]  /*39e0*/  FFMA R52, R52, UR13, -R23.reuse ;  /* 0x0000000d34347c23 */ /* 0x100fe20008000817 */
[--C-:B------:R-:W-:Y:S01]  /*39f0*/  FFMA R53, R53, UR13, -R23.reuse ;  /* 0x0000000d35357c23 */ /* 0x100fe20008000817 */
[----:B------:R-:W3:Y:S01]  /*3a00*/  MUFU.EX2 R24, R24 ;  /* 0x0000001800187308 */ /* 0x000ee20000000800 */
[--C-:B------:R-:W-:Y:S01]  /*3a10*/  FFMA R56, R56, UR13, -R23.reuse ;  /* 0x0000000d38387c23 */ /* 0x100fe20008000817 */
[--C-:B------:R-:W-:Y:S01]  /*3a20*/  FFMA R57, R57, UR13, -R23.reuse ;  /* 0x0000000d39397c23 */ /* 0x100fe20008000817 */
[--C-:B------:R-:W-:Y:S01]  /*3a30*/  FFMA R60, R60, UR13, -R23.reuse ;  /* 0x0000000d3c3c7c23 */ /* 0x100fe20008000817 */
[--C-:B------:R-:W-:Y:S01]  /*3a40*/  FFMA R61, R61, UR13, -R23.reuse ;  /* 0x0000000d3d3d7c23 */ /* 0x100fe20008000817 */
[--C-:B------:R-:W-:Y:S01]  /*3a50*/  FFMA R64, R64, UR13, -R23.reuse ;  /* 0x0000000d40407c23 */ /* 0x100fe20008000817 */
[--C-:B------:R-:W-:Y:S01]  /*3a60*/  FFMA R65, R65, UR13, -R23.reuse ;  /* 0x0000000d41417c23 */ /* 0x100fe20008000817 */
[--C-:B------:R-:W-:Y:S01]  /*3a70*/  FFMA R68, R68, UR13, -R23.reuse ;  /* 0x0000000d44447c23 */ /* 0x100fe20008000817 */
[----:B------:R-:W4:Y:S01]  /*3a80*/  MUFU.EX2 R27, R27 ;  /* 0x0000001b001b7308 */ /* 0x000f220000000800 */
[----:B-1----:R-:W-:Y:S01]  /*3a90*/  FFMA R20, R21, R15, R26 ;  /* 0x0000000f15147223 */ /* 0x002fe2000000001a */
[--C-:B------:R-:W-:Y:S01]  /*3aa0*/  FFMA R69, R69, UR13, -R23.reuse ;  /* 0x0000000d45457c23 */ /* 0x100fe20008000817 */
[--C-:B------:R-:W-:Y:S01]  /*3ab0*/  FFMA R72, R72, UR13, -R23.reuse ;  /* 0x0000000d48487c23 */ /* 0x100fe20008000817 */
[--C-:B------:R-:W-:Y:S01]  /*3ac0*/  FFMA R73, R73, UR13, -R23.reuse ;  /* 0x0000000d49497c23 */ /* 0x100fe20008000817 */
[--C-:B------:R-:W-:Y:S01]  /*3ad0*/  FFMA R76, R76, UR13, -R23.reuse ;  /* 0x0000000d4c4c7c23 */ /* 0x100fe20008000817 */
[--C-:B------:R-:W-:Y:S01]  /*3ae0*/  FFMA R77, R77, UR13, -R23.reuse ;  /* 0x0000000d4d4d7c23 */ /* 0x100fe20008000817 */
[--C-:B------:R-:W-:Y:S01]  /*3af0*/  FFMA R80, R80, UR13, -R23.reuse ;  /* 0x0000000d50507c23 */ /* 0x100fe20008000817 */
[----:B------:R-:W1:Y:S01]  /*3b00*/  MUFU.EX2 R25, R25 ;  /* 0x0000001900197308 */ /* 0x000e620000000800 */
[----:B---3--:R-:W-:Y:S01]  /*3b10*/  FFMA R18, R19, R153, R24 ;  /* 0x0000009913127223 */ /* 0x008fe20000000018 */
[--C-:B------:R-:W-:Y:S01]  /*3b20*/  FFMA R81, R81, UR13, -R23.reuse ;  /* 0x0000000d51517c23 */ /* 0x100fe20008000817 */
[--C-:B------:R-:W-:Y:S01]  /*3b30*/  FFMA R84, R84, UR13, -R23.reuse ;  /* 0x0000000d54547c23 */ /* 0x100fe20008000817 */
[----:B------:R-:W-:Y:S01]  /*3b40*/  FFMA R85, R85, UR13, -R23 ;  /* 0x0000000d55557c23 */ /* 0x000fe20008000817 */
[--C-:B------:R-:W-:Y:S01]  /*3b50*/  FFMA R39, R39, UR13, -R156.reuse ;  /* 0x0000000d27277c23 */ /* 0x100fe2000800089c */
[--C-:B------:R-:W-:Y:S01]  /*3b60*/  FFMA R42, R42, UR13, -R156.reuse ;  /* 0x0000000d2a2a7c23 */ /* 0x100fe2000800089c */
[----:B------:R-:W-:Y:S01]  /*3b70*/  FFMA R43, R43, UR13, -R156 ;  /* 0x0000000d2b2b7c23 */ /* 0x000fe2000800089c */
[----:B------:R-:W3:Y:S01]  /*3b80*/  MUFU.EX2 R30, R30 ;  /* 0x0000001e001e7308 */ /* 0x000ee20000000800 */
[----:B----4-:R-:W-:Y:S01]  /*3b90*/  FADD R23, R27, R20 ;  /* 0x000000141b177221 */ /* 0x010fe20000000000 */
[--C-:B------:R-:W-:Y:S01]  /*3ba0*/  FFMA R46, R46, UR13, -R156.reuse ;  /* 0x0000000d2e2e7c23 */ /* 0x100fe2000800089c */
[--C-:B------:R-:W-:Y:S01]  /*3bb0*/  FFMA R47, R47, UR13, -R156.reuse ;  /* 0x0000000d2f2f7c23 */ /* 0x100fe2000800089c */
[--C-:B------:R-:W-:Y:S01]  /*3bc0*/  FFMA R50, R50, UR13, -R156.reuse ;  /* 0x0000000d32327c23 */ /* 0x100fe2000800089c */
[--C-:B------:R-:W-:Y:S01]  /*3bd0*/  FFMA R51, R51, UR13, -R156.reuse ;  /* 0x0000000d33337c23 */ /* 0x100fe2000800089c */
[--C-:B------:R-:W-:Y:S01]  /*3be0*/  FFMA R54, R54, UR13, -R156.reuse ;  /* 0x0000000d36367c23 */ /* 0x100fe2000800089c */
[----:B------:R-:W-:Y:S01]  /*3bf0*/  FFMA R55, R55, UR13, -R156 ;  /* 0x0000000d37377c23 */ /* 0x000fe2000800089c */
[----:B------:R-:W4:Y:S01]  /*3c00*/  MUFU.EX2 R28, R28 ;  /* 0x0000001c001c7308 */ /* 0x000f220000000800 */
[----:B-1----:R-:W-:Y:S01]  /*3c10*/  FADD R15, R25, R18 ;  /* 0x00000012190f7221 */ /* 0x002fe20000000000 */
[--C-:B------:R-:W-:Y:S01]  /*3c20*/  FFMA R58, R58, UR13, -R156.reuse ;  /* 0x0000000d3a3a7c23 */ /* 0x100fe2000800089c */
[--C-:B------:R-:W-:Y:S01]  /*3c30*/  FFMA R59, R59, UR13, -R156.reuse ;  /* 0x0000000d3b3b7c23 */ /* 0x100fe2000800089c */
[--C-:B------:R-:W-:Y:S01]  /*3c40*/  FFMA R62, R62, UR13, -R156.reuse ;  /* 0x0000000d3e3e7c23 */ /* 0x100fe2000800089c */
[--C-:B------:R-:W-:Y:S01]  /*3c50*/  FFMA R63, R63, UR13, -R156.reuse ;  /* 0x0000000d3f3f7c23 */ /* 0x100fe2000800089c */
[--C-:B------:R-:W-:Y:S01]  /*3c60*/  FFMA R66, R66, UR13, -R156.reuse ;  /* 0x0000000d42427c23 */ /* 0x100fe2000800089c */
[--C-:B------:R-:W-:Y:S01]  /*3c70*/  FFMA R67, R67, UR13, -R156.reuse ;  /* 0x0000000d43437c23 */ /* 0x100fe2000800089c */
[----:B------:R-:W1:Y:S01]  /*3c80*/  MUFU.EX2 R31, R31 ;  /* 0x0000001f001f7308 */ /* 0x000e620000000800 */
[----:B---3--:R-:W-:Y:S01]  /*3c90*/  FADD R20, R30, R23 ;  /* 0x000000171e147221 */ /* 0x008fe20000000000 */
[--C-:B------:R-:W-:Y:S01]  /*3ca0*/  FFMA R70, R70, UR13, -R156.reuse ;  /* 0x0000000d46467c23 */ /* 0x100fe2000800089c */
[--C-:B------:R-:W-:Y:S01]  /*3cb0*/  FFMA R71, R71, UR13, -R156.reuse ;  /* 0x0000000d47477c23 */ /* 0x100fe2000800089c */
[--C-:B------:R-:W-:Y:S01]  /*3cc0*/  FFMA R74, R74, UR13, -R156.reuse ;  /* 0x0000000d4a4a7c23 */ /* 0x100fe2000800089c */
[--C-:B------:R-:W-:Y:S01]  /*3cd0*/  FFMA R75, R75, UR13, -R156.reuse ;  /* 0x0000000d4b4b7c23 */ /* 0x100fe2000800089c */
[--C-:B------:R-:W-:Y:S01]  /*3ce0*/  FFMA R78, R78, UR13, -R156.reuse ;  /* 0x0000000d4e4e7c23 */ /* 0x100fe2000800089c */
[--C-:B------:R-:W-:Y:S01]  /*3cf0*/  FFMA R79, R79, UR13, -R156.reuse ;  /* 0x0000000d4f4f7c23 */ /* 0x100fe2000800089c */
[----:B------:R-:W3:Y:S01]  /*3d00*/  MUFU.EX2 R29, R29 ;  /* 0x0000001d001d7308 */ /* 0x000ee20000000800 */
[----:B----4-:R-:W-:Y:S01]  /*3d10*/  FADD R18, R28, R15 ;  /* 0x0000000f1c127221 */ /* 0x010fe20000000000 */
[--C-:B------:R-:W-:Y:S01]  /*3d20*/  FFMA R82, R82, UR13, -R156.reuse ;  /* 0x0000000d52527c23 */ /* 0x100fe2000800089c */
[--C-:B------:R-:W-:Y:S01]  /*3d30*/  FFMA R83, R83, UR13, -R156.reuse ;  /* 0x0000000d53537c23 */ /* 0x100fe2000800089c */
[--C-:B------:R-:W-:Y:S01]  /*3d40*/  FFMA R86, R86, UR13, -R156.reuse ;  /* 0x0000000d56567c23 */ /* 0x100fe2000800089c */
[----:B------:R-:W-:Y:S01]  /*3d50*/  FFMA R87, R87, UR13, -R156 ;  /* 0x0000000d57577c23 */ /* 0x000fe2000800089c */
[----:B------:R-:W-:Y:S01]  /*3d60*/  ISETP.NE.AND P3, PT, RZ, UR29, PT ;  /* 0x0000001dff007c0c */ /* 0x000fe2000bf65270 */
[----:B------:R-:W-:Y:S01]  /*3d70*/  @!P2 IMAD.MOV.U32 R22, RZ, RZ, 0x1 ;  /* 0x00000001ff16a424 */ /* 0x000fe200078e00ff */
[----:B------:R-:W4:Y:S01]  /*3d80*/  MUFU.EX2 R34, R34 ;  /* 0x0000002200227308 */ /* 0x000f220000000800 */
[----:B-1----:R-:W-:Y:S01]  /*3d90*/  FADD R23, R31, R20 ;  /* 0x000000141f177221 */ /* 0x002fe20000000000 */
[----:B------:R-:W-:-:S02]  /*3da0*/  WARPGROUP.DEPBAR.LE gsb0, 0x0 ;  /* 0x00008000000079c5 */ /* 0x000fc40000010000 */
[----:B------:R1:W-:Y:S01]  /*3db0*/  @!P2 SYNCS.ARRIVE.TRANS64.ART0 RZ, [UR8+0x28], R22 ;  /* 0x00002816ffffa9a7 */ /* 0x0003e20008500008 */
[-C--:B------:R-:W-:Y:S01]  /*3dc0*/  FMUL R119, R119, R21.reuse ;  /* 0x0000001577777220 */ /* 0x080fe20000400000 */
[-C--:B------:R-:W-:Y:S01]  /*3dd0*/  FMUL R118, R118, R21.reuse ;  /* 0x0000001576767220 */ /* 0x080fe20000400000 */
[-C--:B------:R-:W-:Y:S01]  /*3de0*/  FMUL R115, R115, R21.reuse ;  /* 0x0000001573737220 */ /* 0x080fe20000400000 */
[----:B------:R-:W5:Y:S01]  /*3df0*/  MUFU.EX2 R32, R32 ;  /* 0x0000002000207308 */ /* 0x000f620000000800 */
[----:B---3--:R-:W-:Y:S01]  /*3e00*/  FADD R15, R29, R18 ;  /* 0x000000121d0f7221 */ /* 0x008fe20000000000 */
[-C--:B------:R-:W-:Y:S01]  /*3e10*/  FMUL R114, R114, R21.reuse ;  /* 0x0000001572727220 */ /* 0x080fe20000400000 */
[-C--:B------:R-:W-:Y:S01]  /*3e20*/  FMUL R111, R111, R21.reuse ;  /* 0x000000156f6f7220 */ /* 0x080fe20000400000 */
[-C--:B------:R-:W-:Y:S01]  /*3e30*/  FMUL R110, R110, R21.reuse ;  /* 0x000000156e6e7220 */ /* 0x080fe20000400000 */
[-C--:B------:R-:W-:Y:S01]  /*3e40*/  FMUL R107, R107, R21.reuse ;  /* 0x000000156b6b7220 */ /* 0x080fe20000400000 */
[-C--:B------:R-:W-:Y:S01]  /*3e50*/  FMUL R106, R106, R21.reuse ;  /* 0x000000156a6a7220 */ /* 0x080fe20000400000 */
[-C--:B------:R-:W-:Y:S01]  /*3e60*/  FMUL R103, R103, R21.reuse ;  /* 0x0000001567677220 */ /* 0x080fe20000400000 */
[----:B------:R-:W3:Y:S01]  /*3e70*/  MUFU.EX2 R35, R35 ;  /* 0x0000002300237308 */ /* 0x000ee20000000800 */
[----:B----4-:R-:W-:Y:S01]  /*3e80*/  FADD R20, R34, R23 ;  /* 0x0000001722147221 */ /* 0x010fe20000000000 */
[-C--:B------:R-:W-:Y:S01]  /*3e90*/  FMUL R102, R102, R21.reuse ;  /* 0x0000001566667220 */ /* 0x080fe20000400000 */
[-C--:B------:R-:W-:Y:S01]  /*3ea0*/  FMUL R99, R99, R21.reuse ;  /* 0x0000001563637220 */ /* 0x080fe20000400000 */
[-C--:B------:R-:W-:Y:S01]  /*3eb0*/  FMUL R98, R98, R21.reuse ;  /* 0x0000001562627220 */ /* 0x080fe20000400000 */
[-C--:B------:R-:W-:Y:S01]  /*3ec0*/  FMUL R95, R95, R21.reuse ;  /* 0x000000155f5f7220 */ /* 0x080fe20000400000 */
[-C--:B------:R-:W-:Y:S01]  /*3ed0*/  FMUL R94, R94, R21.reuse ;  /* 0x000000155e5e7220 */ /* 0x080fe20000400000 */
[-C--:B------:R-:W-:Y:S01]  /*3ee0*/  FMUL R91, R91, R21.reuse ;  /* 0x000000155b5b7220 */ /* 0x080fe20000400000 */
[----:B------:R-:W4:Y:S01]  /*3ef0*/  MUFU.EX2 R33, R33 ;  /* 0x0000002100217308 */ /* 0x000f220000000800 */
[----:B-----5:R-:W-:Y:S01]  /*3f00*/  FADD R18, R32, R15 ;  /* 0x0000000f20127221 */ /* 0x020fe20000000000 */
[----:B------:R-:W-:Y:S01]  /*3f10*/  FMUL R90, R90, R21 ;  /* 0x000000155a5a7220 */ /* 0x000fe20000400000 */
[----:B------:R-:W-:Y:S01]  /*3f20*/  F2FP.F16.F32.PACK_AB R132, R25, R24 ;  /* 0x000000181984723e */ /* 0x000fe200000000ff */
[-C--:B------:R-:W-:Y:S01]  /*3f30*/  FMUL R117, R117, R19.reuse ;  /* 0x0000001375757220 */ /* 0x080fe20000400000 */
[----:B------:R-:W-:Y:S01]  /*3f40*/  F2FP.F16.F32.PACK_AB R134, R29, R28 ;  /* 0x0000001c1d86723e */ /* 0x000fe200000000ff */
[-C--:B------:R-:W-:Y:S01]  /*3f50*/  FMUL R116, R116, R19.reuse ;  /* 0x0000001374747220 */ /* 0x080fe20000400000 */
[----:B------:R-:W-:Y:S01]  /*3f60*/  F2FP.F16.F32.PACK_AB R133, R27, R26 ;  /* 0x0000001a1b85723e */ /* 0x000fe200000000ff */
[----:B------:R-:W5:Y:S01]  /*3f70*/  MUFU.EX2 R38, R38 ;  /* 0x0000002600267308 */ /* 0x000f620000000800 */
[----:B---3--:R-:W-:Y:S01]  /*3f80*/  FADD R23, R35, R20 ;  /* 0x0000001423177221 */ /* 0x008fe20000000000 */
[----:B------:R-:W-:Y:S01]  /*3f90*/  F2FP.F16.F32.PACK_AB R135, R31, R30 ;  /* 0x0000001e1f87723e */ /* 0x000fe200000000ff */
[-C--:B------:R-:W-:Y:S01]  /*3fa0*/  FMUL R113, R113, R19.reuse ;  /* 0x0000001371717220 */ /* 0x080fe20000400000 */
[----:B------:R-:W-:Y:S01]  /*3fb0*/  F2FP.F16.F32.PACK_AB R137, R35, R34 ;  /* 0x000000222389723e */ /* 0x000fe200000000ff */
[-C--:B------:R-:W-:Y:S01]  /*3fc0*/  FMUL R112, R112, R19.reuse ;  /* 0x0000001370707220 */ /* 0x080fe20000400000 */
[-C--:B------:R-:W-:Y:S01]  /*3fd0*/  FMUL R109, R109, R19.reuse ;  /* 0x000000136d6d7220 */ /* 0x080fe20000400000 */
[-C--:B------:R-:W-:Y:S01]  /*3fe0*/  FMUL R108, R108, R19.reuse ;  /* 0x000000136c6c7220 */ /* 0x080fe20000400000 */
[----:B------:R-:W3:Y:S01]  /*3ff0*/  MUFU.EX2 R36, R36 ;  /* 0x0000002400247308 */ /* 0x000ee20000000800 */
[C---:B----4-:R-:W-:Y:S01]  /*4000*/  FADD R15, R33.reuse, R18 ;  /* 0x00000012210f7221 */ /* 0x050fe20000000000 */
[----:B------:R-:W-:Y:S01]  /*4010*/  F2FP.F16.F32.PACK_AB R136, R33, R32 ;  /* 0x000000202188723e */ /* 0x000fe200000000ff */
[-C--:B------:R-:W-:Y:S01]  /*4020*/  FMUL R105, R105, R19.reuse ;  /* 0x0000001369697220 */ /* 0x080fe20000400000 */
[-C--:B------:R-:W-:Y:S01]  /*4030*/  FMUL R104, R104, R19.reuse ;  /* 0x0000001368687220 */ /* 0x080fe20000400000 */
[-C--:B------:R-:W-:Y:S01]  /*4040*/  FMUL R101, R101, R19.reuse ;  /* 0x0000001365657220 */ /* 0x080fe20000400000 */
[-C--:B------:R-:W-:Y:S01]  /*4050*/  FMUL R100, R100, R19.reuse ;  /* 0x0000001364647220 */ /* 0x080fe20000400000 */
[-C--:B------:R-:W-:Y:S01]  /*4060*/  FMUL R97, R97, R19.reuse ;  /* 0x0000001361617220 */ /* 0x080fe20000400000 */
[----:B------:R-:W4:Y:S01]  /*4070*/  MUFU.EX2 R39, R39 ;  /* 0x0000002700277308 */ /* 0x000f220000000800 */
[----:B-----5:R-:W-:Y:S01]  /*4080*/  FADD R20, R38, R23 ;  /* 0x0000001726147221 */ /* 0x020fe20000000000 */
[-C--:B------:R-:W-:Y:S01]  /*4090*/  FMUL R96, R96, R19.reuse ;  /* 0x0000001360607220 */ /* 0x080fe20000400000 */
[-C--:B------:R-:W-:Y:S01]  /*40a0*/  FMUL R93, R93, R19.reuse ;  /* 0x000000135d5d7220 */ /* 0x080fe20000400000 */
[-C--:B------:R-:W-:Y:S01]  /*40b0*/  FMUL R92, R92, R19.reuse ;  /* 0x000000135c5c7220 */ /* 0x080fe20000400000 */
[-C--:B------:R-:W-:Y:S01]  /*40c0*/  FMUL R89, R89, R19.reuse ;  /* 0x0000001359597220 */ /* 0x080fe20000400000 */
[----:B------:R-:W-:Y:S01]  /*40d0*/  FMUL R88, R88, R19 ;  /* 0x0000001358587220 */ /* 0x000fe20000400000 */
[----:B------:R-:W-:Y:S01]  /*40e0*/  IMAD.MOV.U32 R21, RZ, RZ, R12 ;  /* 0x000000ffff157224 */ /* 0x000fe200078e000c */
[----:B------:R-:W5:Y:S01]  /*40f0*/  MUFU.EX2 R37, R37 ;  /* 0x0000002500257308 */ /* 0x000f620000000800 */
[----:B---3--:R-:W-:Y:S01]  /*4100*/  FADD R18, R36, R15 ;  /* 0x0000000f24127221 */ /* 0x008fe20000000000 */
[----:B-1----:R-:W-:-:S06]  /*4110*/  IMAD.MOV.U32 R22, RZ, RZ, R3 ;  /* 0x000000ffff167224 */ /* 0x002fcc00078e0003 */
[----:B------:R-:W1:Y:S01]  /*4120*/  MUFU.EX2 R42, R42 ;  /* 0x0000002a002a7308 */ /* 0x000e620000000800 */
[C---:B----4-:R-:W-:Y:S01]  /*4130*/  FADD R23, R39.reuse, R20 ;  /* 0x0000001427177221 */ /* 0x050fe20000000000 */
[----:B------:R-:W-:-:S06]  /*4140*/  F2FP.F16.F32.PACK_AB R139, R39, R38 ;  /* 0x00000026278b723e */ /* 0x000fcc00000000ff */
[----:B------:R-:W3:Y:S01]  /*4150*/  MUFU.EX2 R40, R40 ;  /* 0x0000002800287308 */ /* 0x000ee20000000800 */
[C---:B-----5:R-:W-:Y:S01]  /*4160*/  FADD R15, R37.reuse, R18 ;  /* 0x00000012250f7221 */ /* 0x060fe20000000000 */
[----:B------:R-:W-:-:S06]  /*4170*/  F2FP.F16.F32.PACK_AB R138, R37, R36 ;  /* 0x00000024258a723e */ /* 0x000fcc00000000ff */
[----:B------:R-:W4:Y:S01]  /*4180*/  MUFU.EX2 R43, R43 ;  /* 0x0000002b002b7308 */ /* 0x000f220000000800 */
[----:B-1----:R-:W-:-:S07]  /*4190*/  FADD R20, R42, R23 ;  /* 0x000000172a147221 */ /* 0x002fce0000000000 */
[----:B------:R-:W1:Y:S01]  /*41a0*/  MUFU.EX2 R41, R41 ;  /* 0x0000002900297308 */ /* 0x000e620000000800 */
[----:B---3--:R-:W-:-:S07]  /*41b0*/  FADD R18, R40, R15 ;  /* 0x0000000f28127221 */ /* 0x008fce0000000000 */
[----:B------:R-:W3:Y:S01]  /*41c0*/  MUFU.EX2 R46, R46 ;  /* 0x0000002e002e7308 */ /* 0x000ee20000000800 */
[C---:B----4-:R-:W-:Y:S01]  /*41d0*/  FADD R23, R43.reuse, R20 ;  /* 0x000000142b177221 */ /* 0x050fe20000000000 */
[----:B------:R-:W-:-:S06]  /*41e0*/  F2FP.F16.F32.PACK_AB R141, R43, R42 ;  /* 0x0000002a2b8d723e */ /* 0x000fcc00000000ff */
[----:B------:R-:W4:Y:S01]  /*41f0*/  MUFU.EX2 R44, R44 ;  /* 0x0000002c002c7308 */ /* 0x000f220000000800 */
[C---:B-1----:R-:W-:Y:S01]  /*4200*/  FADD R15, R41.reuse, R18 ;  /* 0x00000012290f7221 */ /* 0x042fe20000000000 */
[----:B------:R-:W-:-:S06]  /*4210*/  F2FP.F16.F32.PACK_AB R140, R41, R40 ;  /* 0x00000028298c723e */ /* 0x000fcc00000000ff */
[----:B------:R-:W1:Y:S01]  /*4220*/  MUFU.EX2 R47, R47 ;  /* 0x0000002f002f7308 */ /* 0x000e620000000800 */
[----:B---3--:R-:W-:-:S07]  /*4230*/  FADD R20, R46, R23 ;  /* 0x000000172e147221 */ /* 0x008fce0000000000 */
[----:B------:R-:W3:Y:S01]  /*4240*/  MUFU.EX2 R45, R45 ;  /* 0x0000002d002d7308 */ /* 0x000ee20000000800 */
[----:B----4-:R-:W-:-:S07]  /*4250*/  FADD R18, R44, R15 ;  /* 0x0000000f2c127221 */ /* 0x010fce0000000000 */
[----:B------:R-:W4:Y:S01]  /*4260*/  MUFU.EX2 R50, R50 ;  /* 0x0000003200327308 */ /* 0x000f220000000800 */
[C---:B-1----:R-:W-:Y:S01]  /*4270*/  FADD R23, R47.reuse, R20 ;  /* 0x000000142f177221 */ /* 0x042fe20000000000 */
[----:B------:R-:W-:-:S06]  /*4280*/  F2FP.F16.F32.PACK_AB R143, R47, R46 ;  /* 0x0000002e2f8f723e */ /* 0x000fcc00000000ff */
[----:B------:R-:W1:Y:S01]  /*4290*/  MUFU.EX2 R48, R48 ;  /* 0x0000003000307308 */ /* 0x000e620000000800 */
[C---:B---3--:R-:W-:Y:S01]  /*42a0*/  FADD R15, R45.reuse, R18 ;  /* 0x000000122d0f7221 */ /* 0x048fe20000000000 */
[----:B------:R-:W-:-:S06]  /*42b0*/  F2FP.F16.F32.PACK_AB R142, R45, R44 ;  /* 0x0000002c2d8e723e */ /* 0x000fcc00000000ff */
[----:B------:R-:W3:Y:S01]  /*42c0*/  MUFU.EX2 R51, R51 ;  /* 0x0000003300337308 */ /* 0x000ee20000000800 */
[----:B----4-:R-:W-:-:S07]  /*42d0*/  FADD R20, R50, R23 ;  /* 0x0000001732147221 */ /* 0x010fce0000000000 */
[----:B------:R-:W4:Y:S01]  /*42e0*/  MUFU.EX2 R49, R49 ;  /* 0x0000003100317308 */ /* 0x000f220000000800 */
[----:B-1----:R-:W-:-:S07]  /*42f0*/  FADD R18, R48, R15 ;  /* 0x0000000f30127221 */ /* 0x002fce0000000000 */
[----:B------:R-:W1:Y:S01]  /*4300*/  MUFU.EX2 R54, R54 ;  /* 0x0000003600367308 */ /* 0x000e620000000800 */
[C---:B---3--:R-:W-:Y:S01]  /*4310*/  FADD R23, R51.reuse, R20 ;  /* 0x0000001433177221 */ /* 0x048fe20000000000 */
[----:B------:R-:W-:-:S06]  /*4320*/  F2FP.F16.F32.PACK_AB R145, R51, R50 ;  /* 0x000000323391723e */ /* 0x000fcc00000000ff */
[----:B------:R-:W3:Y:S01]  /*4330*/  MUFU.EX2 R52, R52 ;  /* 0x0000003400347308 */ /* 0x000ee20000000800 */
[C---:B----4-:R-:W-:Y:S01]  /*4340*/  FADD R15, R49.reuse, R18 ;  /* 0x00000012310f7221 */ /* 0x050fe20000000000 */
        /* <DEDUP_REMOVED lines=84> */
[----:B-1----:R-:W-:Y:S01]  /*4890*/  FADD R18, R84, R15 ;  /* 0x0000000f54127221 */ /* 0x002fe20000000000 */
[C---:B---3--:R-:W-:Y:S01]  /*48a0*/  FADD R15, R87.reuse, R20 ;  /* 0x00000014570f7221 */ /* 0x048fe20000000000 */
[----:B------:R-:W-:Y:S01]  /*48b0*/  F2FP.F16.F32.PACK_AB R131, R87, R86 ;  /* 0x000000565783723e */ /* 0x000fe200000000ff */
[----:B------:R-:W-:Y:S02]  /*48c0*/  IMAD.MOV.U32 R20, RZ, RZ, R14 ;  /* 0x000000ffff147224 */ /* 0x000fe400078e000e */
[C---:B----4-:R-:W-:Y:S01]  /*48d0*/  FADD R153, R85.reuse, R18 ;  /* 0x0000001255997221 */ /* 0x050fe20000000000 */
[----:B------:R-:W-:Y:S01]  /*48e0*/  F2FP.F16.F32.PACK_AB R130, R85, R84 ;  /* 0x000000545582723e */ /* 0x000fe200000000ff */
[----:B--2---:R-:W-:Y:S06]  /*48f0*/  @P3 BRA `(.L_x_19) ;  /* 0xffffffe400f83947 */ /* 0x004fec000383ffff */
.L_x_14:
[----:B------:R-:W-:Y:S01]  /*4900*/  @!P2 IMAD.MOV.U32 R2, RZ, RZ, 0x1 ;  /* 0x00000001ff02a424 */ /* 0x000fe200078e00ff */
[----:B------:R-:W-:Y:S01]  /*4910*/  SHF.L.U32 R16, R14, 0x1f, RZ ;  /* 0x0000001f0e107819 */ /* 0x000fe200000006ff */
[----:B------:R-:W-:Y:S02]  /*4920*/  UISETP.GT.AND UP0, UPT, UR9, URZ, UPT ;  /* 0x0000003f0900728c */ /* 0x000fe4000bf04270 */
[----:B------:R1:W-:Y:S01]  /*4930*/  @!P2 SYNCS.ARRIVE.TRANS64.ART0 RZ, [UR8+0x8], R2 ;  /* 0x00000802ffffa9a7 */ /* 0x0003e20008500008 */
[----:B------:R-:W2:Y:S02]  /*4940*/  SYNCS.PHASECHK.TRANS64.TRYWAIT P3, [UR8+0x20], R16 ;  /* 0x00002010ff0075a7 */ /* 0x000ea40008060148 */
[----:B-12---:R-:W-:Y:S06]  /*4950*/  @P3 BRA `(.L_x_20) ;  /* 0x0000000000083947 */ /* 0x006fec0003800000 */
[----:B------:R-:W1:Y:S02]  /*4960*/  SYNCS.PHASECHK.TRANS64.TRYWAIT P3, [UR8+0x20], R16 ;  /* 0x00002010ff0075a7 */ /* 0x000e640008060148 */
[----:B-1----:R-:W-:Y:S05]  /*4970*/  @!P3 BRA `(.L_x_21) ;  /* 0x0000000800f0b947 */ /* 0x002fea0003800000 */
.L_x_20:
[----:B------:R-:W-:Y:S01]  /*4980*/  WARPGROUP.ARRIVE ;  /* 0x00000000000079c5 */ /* 0x000fe20000000000 */
[----:B------:R-:W2:Y:S01]  /*4990*/  SHFL.BFLY PT, R14, R15, 0x1, 0x1f ;  /* 0x0c201f000f0e7f89 */ /* 0x000ea200000e0000 */
[----:B------:R-:W-:Y:S01]  /*49a0*/  IMAD.MOV.U32 R11, RZ, RZ, RZ ;  /* 0x000000ffff0b7224 */ /* 0x000fe200078e00ff */
[----:B------:R-:W-:Y:S02]  /*49b0*/  ULDC.64 UR4, c[0x0][0x208] ;  /* 0x0000820000047ab9 */ /* 0x000fe40000000a00 */
[----:B------:R-:W3:Y:S01]  /*49c0*/  SHFL.BFLY PT, R2, R153, 0x1, 0x1f ;  /* 0x0c201f0099027f89 */ /* 0x000ee200000e0000 */
[----:B------:R-:W-:Y:S01]  /*49d0*/  HGMMA.64x64x16.F32 R88, R132, gdesc[UR12].tnspB, R88, UP0 ;  /* 0x40e0000c84587df0 */ /* 0x000fe2000bf00858 */
[----:B------:R-:W-:Y:S01]  /*49e0*/  MOV R10, R10 ;  /* 0x0000000a000a7202 */ /* 0x000fe20000000f00 */
[----:B------:R-:W-:Y:S02]  /*49f0*/  IMAD.MOV.U32 R11, RZ, RZ, -0x800000 ;  /* 0xff800000ff0b7424 */ /* 0x000fe400078e00ff */
[----:B--2---:R-:W-:Y:S01]  /*4a00*/  FADD R7, R14, R15 ;  /* 0x0000000f0e077221 */ /* 0x004fe20000000000 */
[----:B---3--:R-:W-:-:S04]  /*4a10*/  FADD R2, R2, R153 ;  /* 0x0000009902027221 */ /* 0x008fc80000000000 */
[----:B------:R-:W2:Y:S04]  /*4a20*/  SHFL.BFLY PT, R16, R7, 0x2, 0x1f ;  /* 0x0c401f0007107f89 */ /* 0x000ea800000e0000 */
[----:B------:R-:W3:Y:S01]  /*4a30*/  SHFL.BFLY PT, R5, R2, 0x2, 0x1f ;  /* 0x0c401f0002057f89 */ /* 0x000ee200000e0000 */
[C---:B--2---:R-:W-:Y:S01]  /*4a40*/  FSETP.NE.AND P4, PT, R7.reuse, -R16, PT ;  /* 0x800000100700720b */ /* 0x044fe20003f85000 */
[----:B-1----:R-:W-:Y:S01]  /*4a50*/  FADD R17, R7, R16 ;  /* 0x0000001007117221 */ /* 0x002fe20000000000 */
[----:B------:R-:W-:Y:S01]  /*4a60*/  IMAD.MOV.U32 R7, RZ, RZ, RZ ;  /* 0x000000ffff077224 */ /* 0x000fe200078e00ff */
[C---:B---3--:R-:W-:Y:S01]  /*4a70*/  FSETP.NE.AND P3, PT, R2.reuse, -R5, PT ;  /* 0x800000050200720b */ /* 0x048fe20003f65000 */
[----:B------:R-:W-:-:S03]  /*4a80*/  FADD R5, R2, R5 ;  /* 0x0000000502057221 */ /* 0x000fc60000000000 */
[----:B------:R-:W-:Y:S01]  /*4a90*/  MOV R15, R6 ;  /* 0x00000006000f7202 */ /* 0x000fe20000000f00 */
[----:B------:R-:W-:Y:S01]  /*4aa0*/  IMAD.MOV.U32 R7, RZ, RZ, -0x800000 ;  /* 0xff800000ff077424 */ /* 0x000fe200078e00ff */
[----:B------:R-:W-:Y:S02]  /*4ab0*/  FSEL R6, R17, 1, P4 ;  /* 0x3f80000011067808 */ /* 0x000fe40002000000 */
[----:B------:R-:W-:Y:S02]  /*4ac0*/  FSEL R18, R5, 1, P3 ;  /* 0x3f80000005127808 */ /* 0x000fe40001800000 */
[----:B------:R-:W1:Y:S01]  /*4ad0*/  @P4 MUFU.LG2 R9, R17 ;  /* 0x0000001100094308 */ /* 0x000e620000000c00 */
[----:B------:R-:W-:Y:S07]  /*4ae0*/  HGMMA.64x64x16.F32 R88, R136, gdesc[UR28].tnspB, R88 ;  /* 0x40e0001c88587df0 */ /* 0x000fee0008700858 */
[----:B------:R2:W3:Y:S08]  /*4af0*/  @P3 MUFU.LG2 R14, R5 ;  /* 0x00000005000e3308 */ /* 0x0004f00000000c00 */
[----:B------:R-:W4:Y:S01]  /*4b00*/  MUFU.RCP R2, R18 ;  /* 0x0000001200027308 */ /* 0x000f220000001000 */
[----:B-1----:R-:W-:Y:S01]  /*4b10*/  @P4 FFMA R12, R12, UR13, R9 ;  /* 0x0000000d0c0c4c23 */ /* 0x002fe20008000009 */
[----:B------:R-:W-:-:S02]  /*4b20*/  IMAD.MOV.U32 R9, RZ, RZ, RZ ;  /* 0x000000ffff097224 */ /* 0x000fc400078e00ff */
[----:B--2---:R-:W-:Y:S02]  /*4b30*/  IMAD.MOV.U32 R5, RZ, RZ, RZ ;  /* 0x000000ffff057224 */ /* 0x004fe400078e00ff */
[----:B------:R-:W-:Y:S01]  /*4b40*/  @P4 FMUL R11, R12, 0.69314718246459960938 ;  /* 0x3f3172180c0b4820 */ /* 0x000fe20000400000 */
[----:B------:R-:W-:Y:S01]  /*4b50*/  MOV R8, R8 ;  /* 0x0000000800087202 */ /* 0x000fe20000000f00 */
[----:B------:R-:W-:Y:S01]  /*4b60*/  @!P2 IMAD.MOV.U32 R9, RZ, RZ, 0x1 ;  /* 0x00000001ff09a424 */ /* 0x000fe200078e00ff */
[----:B------:R-:W1:Y:S01]  /*4b70*/  MUFU.RCP R6, R6 ;  /* 0x0000000600067308 */ /* 0x000e620000001000 */
[----:B---3--:R-:W-:Y:S01]  /*4b80*/  @P3 FFMA R14, R3, UR13, R14 ;  /* 0x0000000d030e3c23 */ /* 0x008fe2000800000e */
[----:B------:R-:W-:Y:S01]  /*4b90*/  MOV R16, R4 ;  /* 0x0000000400107202 */ /* 0x000fe20000000f00 */
[----:B------:R-:W-:Y:S02]  /*4ba0*/  SHFL.IDX PT, R3, R152, RZ, 0x1c1f ;  /* 0x001c1fff98037589 */ /* 0x000fe400000e0000 */
[----:B------:R-:W-:-:S02]  /*4bb0*/  @P3 FMUL R7, R14, 0.69314718246459960938 ;  /* 0x3f3172180e073820 */ /* 0x000fc40000400000 */
[----:B------:R-:W-:Y:S04]  /*4bc0*/  SHFL.IDX PT, R4, R13, 0x1, 0x1c1f ;  /* 0x003c1f000d047f89 */ /* 0x000fe800000e0000 */
[----:B------:R-:W-:Y:S01]  /*4bd0*/  SHFL.IDX PT, R5, R152, 0x1, 0x1c1f ;  /* 0x003c1f0098057f89 */ /* 0x000fe200000e0000 */
[----:B------:R-:W-:Y:S04]  /*4be0*/  HGMMA.64x64x16.F32 R88, R140, gdesc[UR32].tnspB, R88 ;  /* 0x40e000208c587df0 */ /* 0x000fe80008700858 */
[----:B------:R-:W-:Y:S04]  /*4bf0*/  HGMMA.64x64x16.F32 R88, R144, gdesc[UR36].tnspB, R88 ;  /* 0x40e0002490587df0 */ /* 0x000fe80008700858 */
[----:B------:R-:W-:Y:S04]  /*4c00*/  HGMMA.64x64x16.F32 R88, R148, gdesc[UR40].tnspB, R88 ;  /* 0x40e0002894587df0 */ /* 0x000fe80008700858 */
[----:B------:R-:W-:Y:S04]  /*4c10*/  HGMMA.64x64x16.F32 R88, R120, gdesc[UR44].tnspB, R88 ;  /* 0x40e0002c78587df0 */ /* 0x000fe80008700858 */
[----:B------:R-:W-:Y:S04]  /*4c20*/  HGMMA.64x64x16.F32 R88, R124, gdesc[UR48].tnspB, R88 ;  /* 0x40e000307c587df0 */ /* 0x000fe80008700858 */
[----:B------:R-:W-:Y:S03]  /*4c30*/  HGMMA.64x64x16.F32 R88, R128, gdesc[UR52].tnspB, R88, gsb0 ;  /* 0x40e0003480587df0 */ /* 0x000fe60008000858 */
[----:B------:R-:W-:-:S02]  /*4c40*/  WARPGROUP.DEPBAR.LE gsb0, 0x0 ;  /* 0x00008000000079c5 */ /* 0x000fc40000010000 */
[----:B------:R2:W-:Y:S01]  /*4c50*/  @!P2 SYNCS.ARRIVE.TRANS64.ART0 RZ, [UR8+0x28], R9 ;  /* 0x00002809ffffa9a7 */ /* 0x0005e20008500008 */
[-C--:B----4-:R-:W-:Y:S01]  /*4c60*/  FMUL R92, R92, R2.reuse ;  /* 0x000000025c5c7220 */ /* 0x090fe20000400000 */
[-C--:B------:R-:W-:Y:S01]  /*4c70*/  FMUL R93, R93, R2.reuse ;  /* 0x000000025d5d7220 */ /* 0x080fe20000400000 */
        /* <DEDUP_REMOVED lines=13> */
[----:B------:R-:W-:Y:S01]  /*4d50*/  FMUL R113, R113, R2 ;  /* 0x0000000271717220 */ /* 0x000fe20000400000 */
[-C--:B-1----:R-:W-:Y:S01]  /*4d60*/  FMUL R90, R90, R6.reuse ;  /* 0x000000065a5a7220 */ /* 0x082fe20000400000 */
[----:B------:R-:W1:Y:S01]  /*4d70*/  SHFL.IDX PT, R2, R13, RZ, 0x1c1f ;  /* 0x001c1fff0d027589 */ /* 0x000e6200000e0000 */
[-C--:B------:R-:W-:Y:S01]  /*4d80*/  FMUL R91, R91, R6.reuse ;  /* 0x000000065b5b7220 */ /* 0x080fe20000400000 */
[-C--:B------:R-:W-:Y:S01]  /*4d90*/  FMUL R94, R94, R6.reuse ;  /* 0x000000065e5e7220 */ /* 0x080fe20000400000 */
[-C--:B------:R-:W-:Y:S01]  /*4da0*/  FMUL R95, R95, R6.reuse ;  /* 0x000000065f5f7220 */ /* 0x080fe20000400000 */
[----:B------:R-:W-:Y:S01]  /*4db0*/  BAR.SYNC.DEFER_BLOCKING 0x1, 0x100 ;  /* 0x0044000000007b1d */ /* 0x000fe20000010000 */
        /* <DEDUP_REMOVED lines=10> */
[----:B------:R-:W-:Y:S01]  /*4e60*/  F2FP.F16.F32.PACK_AB R88, R89, R88 ;  /* 0x000000585958723e */ /* 0x000fe200000000ff */
[-C--:B------:R-:W-:Y:S01]  /*4e70*/  FMUL R118, R118, R6.reuse ;  /* 0x0000000676767220 */ /* 0x080fe20000400000 */
[----:B------:R-:W-:Y:S01]  /*4e80*/  FMUL R119, R119, R6 ;  /* 0x0000000677777220 */ /* 0x000fe20000400000 */
[----:B------:R-:W-:-:S02]  /*4e90*/  F2FP.F16.F32.PACK_AB R89, R91, R90 ;  /* 0x0000005a5b59723e */ /* 0x000fc400000000ff */
[----:B------:R-:W-:Y:S02]  /*4ea0*/  F2FP.F16.F32.PACK_AB R96, R97, R96 ;  /* 0x000000606160723e */ /* 0x000fe400000000ff */
[----:B------:R-:W-:Y:S02]  /*4eb0*/  F2FP.F16.F32.PACK_AB R90, R93, R92 ;  /* 0x0000005c5d5a723e */ /* 0x000fe400000000ff */
[----:B------:R-:W-:Y:S02]  /*4ec0*/  F2FP.F16.F32.PACK_AB R91, R95, R94 ;  /* 0x0000005e5f5b723e */ /* 0x000fe400000000ff */
[----:B------:R-:W-:Y:S02]  /*4ed0*/  F2FP.F16.F32.PACK_AB R104, R105, R104 ;  /* 0x000000686968723e */ /* 0x000fe400000000ff */
[----:B------:R-:W-:Y:S01]  /*4ee0*/  F2FP.F16.F32.PACK_AB R97, R99, R98 ;  /* 0x000000626361723e */ /* 0x000fe200000000ff */
[----:B------:R2:W-:Y:S01]  /*4ef0*/  STSM.16.M88.4 [R15], R88 ;  /* 0x000000580f007844 */ /* 0x0005e20000000200 */
[----:B------:R-:W-:-:S02]  /*4f00*/  F2FP.F16.F32.PACK_AB R112, R113, R112 ;  /* 0x000000707170723e */ /* 0x000fc400000000ff */
[----:B------:R-:W-:Y:S01]  /*4f10*/  F2FP.F16.F32.PACK_AB R98, R101, R100 ;  /* 0x000000646562723e */ /* 0x000fe200000000ff */
[----:B-1----:R2:W-:Y:S01]  /*4f20*/  @P1 STG.E desc[UR4][R2.64], R7 ;  /* 0x0000000702001986 */ /* 0x0025e2000c101904 */
[----:B------:R-:W-:Y:S02]  /*4f30*/  F2FP.F16.F32.PACK_AB R99, R103, R102 ;  /* 0x000000666763723e */ /* 0x000fe400000000ff */
[----:B------:R-:W-:Y:S01]  /*4f40*/  F2FP.F16.F32.PACK_AB R105, R107, R106 ;  /* 0x0000006a6b69723e */ /* 0x000fe200000000ff */
[----:B------:R2:W-:Y:S01]  /*4f50*/  @P0 STG.E desc[UR4][R4.64], R11 ;  /* 0x0000000b04000986 */ /* 0x0005e2000c101904 */
[----:B------:R-:W-:Y:S02]  /*4f60*/  F2FP.F16.F32.PACK_AB R113, R115, R114 ;  /* 0x000000727371723e */ /* 0x000fe400000000ff */
[----:B------:R-:W-:Y:S01]  /*4f70*/  F2FP.F16.F32.PACK_AB R106, R109, R108 ;  /* 0x0000006c6d6a723e */ /* 0x000fe200000000ff */
[----:B------:R2:W-:Y:S01]  /*4f80*/  STSM.16.M88.4 [R16], R96 ;  /* 0x0000006010007844 */ /* 0x0005e20000000200 */
[----:B------:R-:W-:-:S02]  /*4f90*/  F2FP.F16.F32.PACK_AB R107, R111, R110 ;  /* 0x0000006e6f6b723e */ /* 0x000fc400000000ff */
[----:B------:R-:W-:Y:S02]  /*4fa0*/  F2FP.F16.F32.PACK_AB R114, R117, R116 ;  /* 0x000000747572723e */ /* 0x000fe400000000ff */
[----:B------:R-:W-:Y:S01]  /*4fb0*/  F2FP.F16.F32.PACK_AB R115, R119, R118 ;  /* 0x000000767773723e */ /* 0x000fe200000000ff */
[----:B------:R2:W-:Y:S04]  /*4fc0*/  STSM.16.M88.4 [R10], R104 ;  /* 0x000000680a007844 */ /* 0x0005e80000000200 */
[----:B------:R2:W-:Y:S01]  /*4fd0*/  STSM.16.M88.4 [R8], R112 ;  /* 0x0000007008007844 */ /* 0x0005e20000000200 */
[----:B------:R1:W-:Y:S06]  /*4fe0*/  MEMBAR.ALL.CTA ;  /* 0x0000000000007992 */ /* 0x0003ec0000008000 */
[----:B-1----:R-:W1:Y:S02]  /*4ff0*/  FENCE.VIEW.ASYNC.S ;  /* 0x00000000000073c6 */ /* 0x002e640000000000 */
[----:B-1----:R-:W-:Y:S06]  /*5000*/  BAR.ARV 0x1, 0x120 ;  /* 0x0044800000007b1d */ /* 0x002fec0000002000 */
[----:B------:R-:W-:-:S13]  /*5010*/  ISETP.NE.AND P0, PT, R0, 0x4, PT ;  /* 0x000000040000780c */ /* 0x000fda0003f05270 */
[----:B--2---:R-:W-:Y:S05]  /*5020*/  @P0 EXIT ;  /* 0x000000000000094d */ /* 0x004fea0003800000 */
[----:B------:R-:W-:Y:S01]  /*5030*/  BAR.SYNC.DEFER_BLOCKING 0x1, 0x120 ;  /* 0x0044800000007b1d */ /* 0x000fe20000010000 */
[----:B------:R-:W-:-:S05]  /*5040*/  UIADD3 UR8, UR8, 0x4400, URZ ;  /* 0x0000440008087890 */ /* 0x000fca000fffe03f */
[----:B------:R-:W-:Y:S01]  /*5050*/  ULDC.64 UR4, c[0x0][0x198] ;  /* 0x0000660000047ab9 */ /* 0x000fe20000000a00 */
[----:B------:R-:W-:Y:S01]  /*5060*/  UMOV UR9, URZ ;  /* 0x0000003f00097c82 */ /* 0x000fe20008000000 */
[----:B------:R-:W-:-:S04]  /*5070*/  UIADD3 UR4, UP0, UR4, 0x1f0, URZ ;  /* 0x000001f004047890 */ /* 0x000fc8000ff1e03f */
[----:B------:R-:W-:-:S09]  /*5080*/  UIADD3.X UR5, URZ, UR5, URZ, UP0, !UPT ;  /* 0x000000053f057290 */ /* 0x000fd200087fe43f */
[----:B------:R1:W-:Y:S01]  /*5090*/  UTMASTG.4D [UR8], [UR4], desc[URZ] ;  /* 0x00003f08040073b5 */ /* 0x0003e20008019000 */
[----:B------:R0:W-:Y:S01]  /*50a0*/  UTMACMDFLUSH ;  /* 0x00000000000079b7 */ /* 0x0001e20000000000 */
[----:B------:R-:W-:-:S04]  /*50b0*/  DEPBAR.LE SB0, 0x0 ;  /* 0x000080000000791a */ /* 0x000fc80000000000 */
[----:B-1----:R-:W-:Y:S05]  /*50c0*/  EXIT ;  /* 0x000000000000794d */ /* 0x002fea0003800000 */
.L_x_3:
[----:B-1----:R-:W-:Y:S01]  /*50d0*/  MOV R5, UR25 ;  /* 0x0000001900057c02 */ /* 0x002fe20008000f00 */
[----:B------:R-:W-:Y:S02]  /*50e0*/  IMAD.MOV.U32 R2, RZ, RZ, -0x80000000 ;  /* 0x80000000ff027424 */ /* 0x000fe400078e00ff */
[----:B------:R-:W-:-:S04]  /*50f0*/  IMAD.MOV.U32 R3, RZ, RZ, -0x80000000 ;  /* 0x80000000ff037424 */ /* 0x000fc800078e00ff */
[----:B------:R1:W2:Y:S03]  /*5100*/  SYNCS.PHASECHK.TRANS64.TRYWAIT P0, [R5+URZ+0x18], R3 ;  /* 0x00001803050075a7 */ /* 0x0002a6000800017f */
[----:B--2---:R-:W-:Y:S05]  /*5110*/  @!P0 NANOSLEEP.SYNCS 0x989680 ;  /* 0x009896800000895d */ /* 0x004fea0003900000 */
[----:B------:R-:W2:Y:S02]  /*5120*/  @!P0 SYNCS.PHASECHK.TRANS64 P0, [R5+URZ+0x18], R3 ;  /* 0x00001803050085a7 */ /* 0x000ea4000800007f */
[----:B--2---:R-:W-:Y:S05]  /*5130*/  @!P0 BRA `(.L_x_3) ;  /* 0xfffffffc00e48947 */ /* 0x004fea000383ffff */
[----:B------:R-:W-:Y:S05]  /*5140*/  BRA `(.L_x_22) ;  /* 0xffffffb000dc7947 */ /* 0x000fea000383ffff */
.L_x_4:
[----:B-1----:R-:W-:Y:S02]  /*5150*/  IMAD.U32 R5, RZ, RZ, UR25 ;  /* 0x00000019ff057e24 */ /* 0x002fe4000f8e00ff */
[----:B------:R-:W-:Y:S02]  /*5160*/  IMAD.MOV.U32 R2, RZ, RZ, -0x80000000 ;  /* 0x80000000ff027424 */ /* 0x000fe400078e00ff */
[----:B------:R-:W-:-:S04]  /*5170*/  IMAD.MOV.U32 R3, RZ, RZ, -0x80000000 ;  /* 0x80000000ff037424 */ /* 0x000fc800078e00ff */
[----:B------:R1:W2:Y:S03]  /*5180*/  SYNCS.PHASECHK.TRANS64.TRYWAIT P0, [R5+URZ+0x8], R3 ;  /* 0x00000803050075a7 */ /* 0x0002a6000800017f */
[----:B--2---:R-:W-:Y:S05]  /*5190*/  @!P0 NANOSLEEP.SYNCS 0x989680 ;  /* 0x009896800000895d */ /* 0x004fea0003900000 */
[----:B------:R-:W2:Y:S02]  /*51a0*/  @!P0 SYNCS.PHASECHK.TRANS64 P0, [R5+URZ+0x8], R3 ;  /* 0x00000803050085a7 */ /* 0x000ea4000800007f */
[----:B--2---:R-:W-:Y:S05]  /*51b0*/  @!P0 BRA `(.L_x_4) ;  /* 0xfffffffc00e48947 */ /* 0x004fea000383ffff */
[----:B------:R-:W-:Y:S05]  /*51c0*/  BRA `(.L_x_23) ;  /* 0xffffffb400047947 */ /* 0x000fea000383ffff */
.L_x_6:
[----:B------:R-:W-:-:S04]  /*51d0*/  IMAD.U32 R2, R0, -0x80000000, RZ ;  /* 0x8000000000027824 */ /* 0x000fc800078e00ff */
[----:B------:R-:W-:-:S07]  /*51e0*/  IMAD.MOV.U32 R3, RZ, RZ, R2 ;  /* 0x000000ffff037224 */ /* 0x000fce00078e0002 */
.L_x_24:
[----:B-1----:R-:W-:-:S04]  /*51f0*/  MOV R7, UR25 ;  /* 0x0000001900077c02 */ /* 0x002fc80008000f00 */
[----:B------:R1:W2:Y:S03]  /*5200*/  SYNCS.PHASECHK.TRANS64.TRYWAIT P0, [R7+URZ+0x18], R3 ;  /* 0x00001803070075a7 */ /* 0x0002a6000800017f */
[----:B--2---:R-:W-:Y:S05]  /*5210*/  @!P0 NANOSLEEP.SYNCS 0x989680 ;  /* 0x009896800000895d */ /* 0x004fea0003900000 */
[----:B------:R-:W2:Y:S02]  /*5220*/  @!P0 SYNCS.PHASECHK.TRANS64 P0, [R7+URZ+0x18], R3 ;  /* 0x00001803070085a7 */ /* 0x000ea4000800007f */
[----:B--2---:R-:W-:Y:S05]  /*5230*/  @!P0 BRA `(.L_x_24) ;  /* 0xfffffffc00ec8947 */ /* 0x004fea000383ffff */
[----:B------:R-:W-:Y:S05]  /*5240*/  BRA `(.L_x_25) ;  /* 0xffffffb400487947 */ /* 0x000fea000383ffff */
.L_x_7:
[----:B-1----:R-:W-:-:S07]  /*5250*/  IMAD.MOV.U32 R3, RZ, RZ, R2 ;  /* 0x000000ffff037224 */ /* 0x002fce00078e0002 */
.L_x_26:
[----:B-1----:R-:W-:-:S04]  /*5260*/  IMAD.U32 R5, RZ, RZ, UR25 ;  /* 0x00000019ff057e24 */ /* 0x002fc8000f8e00ff */
[----:B------:R1:W2:Y:S03]  /*5270*/  SYNCS.PHASECHK.TRANS64.TRYWAIT P0, [R5+URZ+0x28], R3 ;  /* 0x00002803050075a7 */ /* 0x0002a6000800017f */
[----:B--2---:R-:W-:Y:S05]  /*5280*/  @!P0 NANOSLEEP.SYNCS 0x989680 ;  /* 0x009896800000895d */ /* 0x004fea0003900000 */
[----:B------:R-:W2:Y:S02]  /*5290*/  @!P0 SYNCS.PHASECHK.TRANS64 P0, [R5+URZ+0x28], R3 ;  /* 0x00002803050085a7 */ /* 0x000ea4000800007f */
[----:B--2---:R-:W-:Y:S05]  /*52a0*/  @!P0 BRA `(.L_x_26) ;  /* 0xfffffffc00ec8947 */ /* 0x004fea000383ffff */
[----:B------:R-:W-:Y:S05]  /*52b0*/  BRA `(.L_x_27) ;  /* 0xffffffb400687947 */ /* 0x000fea000383ffff */
.L_x_9:
[----:B-1----:R-:W-:-:S07]  /*52c0*/  IMAD.MOV.U32 R3, RZ, RZ, R2 ;  /* 0x000000ffff037224 */ /* 0x002fce00078e0002 */
.L_x_28:
[----:B-1----:R-:W-:-:S04]  /*52d0*/  IMAD.U32 R5, RZ, RZ, UR25 ;  /* 0x00000019ff057e24 */ /* 0x002fc8000f8e00ff */
[----:B------:R1:W2:Y:S03]  /*52e0*/  SYNCS.PHASECHK.TRANS64.TRYWAIT P0, [R5+URZ+0x28], R3 ;  /* 0x00002803050075a7 */ /* 0x0002a6000800017f */
[----:B--2---:R-:W-:Y:S05]  /*52f0*/  @!P0 NANOSLEEP.SYNCS 0x989680 ;  /* 0x009896800000895d */ /* 0x004fea0003900000 */
[----:B------:R-:W2:Y:S02]  /*5300*/  @!P0 SYNCS.PHASECHK.TRANS64 P0, [R5+URZ+0x28], R3 ;  /* 0x00002803050085a7 */ /* 0x000ea4000800007f */
[----:B--2---:R-:W-:Y:S05]  /*5310*/  @!P0 BRA `(.L_x_28) ;  /* 0xfffffffc00ec8947 */ /* 0x004fea000383ffff */
[----:B------:R-:W-:Y:S05]  /*5320*/  BRA `(.L_x_29) ;  /* 0xffffffb400907947 */ /* 0x000fea000383ffff */
.L_x_10:
[----:B-1----:R-:W-:-:S07]  /*5330*/  IMAD.MOV.U32 R3, RZ, RZ, R2 ;  /* 0x000000ffff037224 */ /* 0x002fce00078e0002 */
.L_x_30:
[----:B-1----:R-:W-:-:S04]  /*5340*/  IMAD.U32 R5, RZ, RZ, UR25 ;  /* 0x00000019ff057e24 */ /* 0x002fc8000f8e00ff */
[----:B------:R1:W2:Y:S03]  /*5350*/  SYNCS.PHASECHK.TRANS64.TRYWAIT P0, [R5+URZ+0x28], R3 ;  /* 0x00002803050075a7 */ /* 0x0002a6000800017f */
[----:B--2---:R-:W-:Y:S05]  /*5360*/  @!P0 NANOSLEEP.SYNCS 0x989680 ;  /* 0x009896800000895d */ /* 0x004fea0003900000 */
[----:B------:R-:W2:Y:S02]  /*5370*/  @!P0 SYNCS.PHASECHK.TRANS64 P0, [R5+URZ+0x28], R3 ;  /* 0x00002803050085a7 */ /* 0x000ea4000800007f */
[----:B--2---:R-:W-:Y:S05]  /*5380*/  @!P0 BRA `(.L_x_30) ;  /* 0xfffffffc00ec8947 */ /* 0x004fea000383ffff */
[----:B------:R-:W-:Y:S05]  /*5390*/  BRA `(.L_x_31) ;  /* 0xffffffb400b07947 */ /* 0x000fea000383ffff */
.L_x_11:
[----:B-1----:R-:W-:-:S04]  /*53a0*/  IMAD.U32 R4, RZ, RZ, UR8 ;  /* 0x00000008ff047e24 */ /* 0x002fc8000f8e00ff */
[----:B------:R1:W2:Y:S03]  /*53b0*/  SYNCS.PHASECHK.TRANS64.TRYWAIT P0, [R4+URZ], RZ ;  /* 0x000000ff040075a7 */ /* 0x0002a6000800017f */
[----:B--2---:R-:W-:Y:S05]  /*53c0*/  @!P0 NANOSLEEP.SYNCS 0x989680 ;  /* 0x009896800000895d */ /* 0x004fea0003900000 */
[----:B------:R-:W2:Y:S02]  /*53d0*/  @!P0 SYNCS.PHASECHK.TRANS64 P0, [R4+URZ], RZ ;  /* 0x000000ff040085a7 */ /* 0x000ea4000800007f */
[----:B--2---:R-:W-:Y:S05]  /*53e0*/  @!P0 BRA `(.L_x_11) ;  /* 0xfffffffc00ec8947 */ /* 0x004fea000383ffff */
[----:B------:R-:W-:Y:S05]  /*53f0*/  BRA `(.L_x_32) ;  /* 0xffffffb8002c7947 */ /* 0x000fea000383ffff */
.L_x_13:
[----:B-1----:R-:W-:-:S04]  /*5400*/  MOV R4, UR8 ;  /* 0x0000000800047c02 */ /* 0x002fc80008000f00 */
[----:B------:R1:W2:Y:S03]  /*5410*/  SYNCS.PHASECHK.TRANS64.TRYWAIT P0, [R4+URZ+0x10], RZ ;  /* 0x000010ff040075a7 */ /* 0x0002a6000800017f */
[----:B--2---:R-:W-:Y:S05]  /*5420*/  @!P0 NANOSLEEP.SYNCS 0x989680 ;  /* 0x009896800000895d */ /* 0x004fea0003900000 */
[----:B------:R-:W2:Y:S02]  /*5430*/  @!P0 SYNCS.PHASECHK.TRANS64 P0, [R4+URZ+0x10], RZ ;  /* 0x000010ff040085a7 */ /* 0x000ea4000800007f */
[----:B--2---:R-:W-:Y:S05]  /*5440*/  @!P0 BRA `(.L_x_13) ;  /* 0xfffffffc00ec8947 */ /* 0x004fea000383ffff */
[----:B------:R-:W-:Y:S05]  /*5450*/  BRA `(.L_x_12) ;  /* 0xffffffb800587947 */ /* 0x000fea000383ffff */
.L_x_16:
[----:B------:R-:W-:-:S07]  /*5460*/  IMAD.MOV.U32 R19, RZ, RZ, R18 ;  /* 0x000000ffff137224 */ /* 0x000fce00078e0012 */
.L_x_33:
[----:B-1----:R-:W-:-:S04]  /*5470*/  IMAD.U32 R3, RZ, RZ, UR8 ;  /* 0x00000008ff037e24 */ /* 0x002fc8000f8e00ff */
[----:B------:R1:W2:Y:S03]  /*5480*/  SYNCS.PHASECHK.TRANS64.TRYWAIT P2, [R3+URZ+0x10], R19 ;  /* 0x00001013030075a7 */ /* 0x0002a6000804017f */
[----:B--2---:R-:W-:Y:S05]  /*5490*/  @!P2 NANOSLEEP.SYNCS 0x989680 ;  /* 0x009896800000a95d */ /* 0x004fea0003900000 */
[----:B------:R-:W2:Y:S02]  /*54a0*/  @!P2 SYNCS.PHASECHK.TRANS64 P2, [R3+URZ+0x10], R19 ;  /* 0x000010130300a5a7 */ /* 0x000ea4000804007f */
[----:B--2---:R-:W-:Y:S05]  /*54b0*/  @!P2 BRA `(.L_x_33) ;  /* 0xfffffffc00eca947 */ /* 0x004fea000383ffff */
[----:B------:R-:W-:Y:S05]  /*54c0*/  BRA `(.L_x_15) ;  /* 0xffffffdc002c7947 */ /* 0x000fea000383ffff */
.L_x_18:
[----:B-1----:R-:W-:-:S07]  /*54d0*/  IMAD.MOV.U32 R19, RZ, RZ, R18 ;  /* 0x000000ffff137224 */ /* 0x002fce00078e0012 */
.L_x_34:
[----:B-1----:R-:W-:-:S04]  /*54e0*/  IMAD.U32 R3, RZ, RZ, UR8 ;  /* 0x00000008ff037e24 */ /* 0x002fc8000f8e00ff */
[----:B------:R1:W2:Y:S03]  /*54f0*/  SYNCS.PHASECHK.TRANS64.TRYWAIT P2, [R3+URZ+0x20], R19 ;  /* 0x00002013030075a7 */ /* 0x0002a6000804017f */
[----:B--2---:R-:W-:Y:S05]  /*5500*/  @!P2 NANOSLEEP.SYNCS 0x989680 ;  /* 0x009896800000a95d */ /* 0x004fea0003900000 */
[----:B------:R-:W2:Y:S02]  /*5510*/  @!P2 SYNCS.PHASECHK.TRANS64 P2, [R3+URZ+0x20], R19 ;  /* 0x000020130300a5a7 */ /* 0x000ea4000804007f */
[----:B--2---:R-:W-:Y:S05]  /*5520*/  @!P2 BRA `(.L_x_34) ;  /* 0xfffffffc00eca947 */ /* 0x004fea000383ffff */
[----:B------:R-:W-:Y:S05]  /*5530*/  BRA `(.L_x_17) ;  /* 0xffffffdc003c7947 */ /* 0x000fea000383ffff */
.L_x_21:
[----:B------:R-:W-:-:S07]  /*5540*/  IMAD.MOV.U32 R17, RZ, RZ, R16 ;  /* 0x000000ffff117224 */ /* 0x000fce00078e0010 */
.L_x_35:
[----:B-1----:R-:W-:-:S04]  /*5550*/  IMAD.U32 R19, RZ, RZ, UR8 ;  /* 0x00000008ff137e24 */ /* 0x002fc8000f8e00ff */
[----:B------:R1:W2:Y:S03]  /*5560*/  SYNCS.PHASECHK.TRANS64.TRYWAIT P3, [R19+URZ+0x20], R17 ;  /* 0x00002011130075a7 */ /* 0x0002a6000806017f */
[----:B--2---:R-:W-:Y:S05]  /*5570*/  @!P3 NANOSLEEP.SYNCS 0x989680 ;  /* 0x009896800000b95d */ /* 0x004fea0003900000 */
[----:B------:R-:W2:Y:S02]  /*5580*/  @!P3 SYNCS.PHASECHK.TRANS64 P3, [R19+URZ+0x20], R17 ;  /* 0x000020111300b5a7 */ /* 0x000ea4000806007f */
[----:B--2---:R-:W-:Y:S05]  /*5590*/  @!P3 BRA `(.L_x_35) ;  /* 0xfffffffc00ecb947 */ /* 0x004fea000383ffff */
[----:B------:R-:W-:Y:S05]  /*55a0*/  BRA `(.L_x_20) ;  /* 0xfffffff000f47947 */ /* 0x000fea000383ffff */
.L_x_36:
[----:B------:R-:W-:-:S00]  /*55b0*/  BRA `(.L_x_36) ;  /* 0xfffffffc00fc7947 */ /* 0x000fc0000383ffff */
[----:B------:R-:W-:-:S00]  /*55c0*/  NOP ;  /* 0x0000000000007918 */ /* 0x000fc00000000000 */
        /* <DEDUP_REMOVED lines=11> */
.L_x_37:


//--------------------- .nv.shared.kernel_cutlass_kernel_flash_attncuteflash_fwd_sm90FlashAttentionForwardSm90_object_at__tensor0000o1641211101213_tensor0000o6411101213_tensor0000o6411101213_tensor0000o1641211101213_tensor_0 --------------------------
	.section	.nv.shared.kernel_cutlass_kernel_flash_attncuteflash_fwd_sm90FlashAttentionForwardSm90_object_at__tensor0000o1641211101213_tensor0000o6411101213_tensor0000o6411101213_tensor0000o1641211101213_tensor_0,"aw",@nobits
	.sectionflags	@""
	.align	1024
	.zero		1024


//--------------------- .nv.shared.reserved.0     --------------------------
	.section	.nv.shared.reserved.0,"aw",@nobits
	.weak		__nv_reservedSMEM_offset_0_alias
	.size		__nv_reservedSMEM_offset_0_alias, 0, 0
	.other		__nv_reservedSMEM_offset_0_alias,@"STO_CUDA_RESERVED_SHARED STV_DEFAULT"
__nv_reservedSMEM_offset_0_alias:
	.zero		0


//--------------------- .nv.constant0.kernel_cutlass_kernel_flash_attncuteflash_fwd_sm90FlashAttentionForwardSm90_object_at__tensor0000o1641211101213_tensor0000o6411101213_tensor0000o6411101213_tensor0000o1641211101213_tensor_0 --------------------------
	.section	.nv.constant0.kernel_cutlass_kernel_flash_attncuteflash_fwd_sm90FlashAttentionForwardSm90_object_at__tensor0000o1641211101213_tensor0000o6411101213_tensor0000o6411101213_tensor0000o1641211101213_tensor_0,"a",@progbits
	.sectionflags	@""
	.align	4
.nv.constant0.kernel_cutlass_kernel_flash_attncuteflash_fwd_sm90FlashAttentionForwardSm90_object_at__tensor0000o1641211101213_tensor0000o6411101213_tensor0000o6411101213_tensor0000o1641211101213_tensor_0:
	.zero		1184


//--------------------- SYMBOLS --------------------------

	.type		.nv.reservedSmem.offset0,@object
	.size		.nv.reservedSmem.offset0,0x4
